// auto-generated by cutlass_sweep.gemm — config: {"arch": "sm_90", "cluster_m": 2, "cluster_n": 1, "dtype": "fp16", "stages": 0, "tile_k": 32, "tile_m": 64, "tile_n": 128}
#include "cutlass/cutlass.h"
#include "cutlass/gemm/collective/collective_builder.hpp"
#include "cutlass/gemm/device/gemm_universal_adapter.h"
#include "cutlass/gemm/kernel/gemm_universal.hpp"
#include "cutlass/epilogue/collective/collective_builder.hpp"

using ElemA = cutlass::half_t;
using ElemB = cutlass::half_t;
using ElemCD = cutlass::half_t;
using Acc  = float;
using TileShape    = cute::Shape<cute::_64, cute::_128, cute::_32>;
using ClusterShape = cute::Shape<cute::_2, cute::_1, cute::_1>;

using CollectiveEpilogue = typename cutlass::epilogue::collective::CollectiveBuilder<
    cutlass::arch::Sm90, cutlass::arch::OpClassTensorOp,
    TileShape, ClusterShape,
    cutlass::epilogue::collective::EpilogueTileAuto,
    Acc, Acc,
    ElemCD, cutlass::layout::RowMajor, 128 / cutlass::sizeof_bits<ElemCD>::value,
    ElemCD, cutlass::layout::RowMajor, 128 / cutlass::sizeof_bits<ElemCD>::value,
    cutlass::epilogue::collective::EpilogueScheduleAuto
  >::CollectiveOp;

using CollectiveMainloop = typename cutlass::gemm::collective::CollectiveBuilder<
    cutlass::arch::Sm90, cutlass::arch::OpClassTensorOp,
    ElemA, cutlass::layout::RowMajor, 128 / cutlass::sizeof_bits<ElemA>::value,
    ElemB, cutlass::layout::ColumnMajor, 128 / cutlass::sizeof_bits<ElemB>::value,
    Acc,
    TileShape, ClusterShape,
    cutlass::gemm::collective::StageCountAutoCarveout<static_cast<int>(sizeof(typename CollectiveEpilogue::SharedStorage))>,
    cutlass::gemm::collective::KernelScheduleAuto
  >::CollectiveOp;

using GemmKernel = cutlass::gemm::kernel::GemmUniversal<
    cute::Shape<int,int,int,int>,
    CollectiveMainloop,
    CollectiveEpilogue
>;
using Gemm = cutlass::gemm::device::GemmUniversalAdapter<GemmKernel>;

// Force the device kernel symbol into the cubin without needing a host main.
auto* _anchor = &cutlass::device_kernel<GemmKernel>;


// ===== COMPILED SASS (sm_90a) =====

	.target	sm_90a

	.elftype	@"ET_EXEC"


//--------------------- .note.nv.tkinfo           --------------------------
	.section	.note.nv.tkinfo,"",@"SHT_NOTE"
	.sectionflags	@"SHF_NOTE_NV_TKINFO"
	.tkinfo
        /*0018*/ 	.word	0x00000002
        /*0030*/ 	.string	""
        /*0030*/ 	.string	"ptxas"
        /*0030*/ 	.string	"Cuda compilation tools, release 13.0, V13.0.88"
        /*0030*/ 	.string	"Build cuda_13.0.r13.0/compiler.36424714_0"
        /*0030*/ 	.string	"-arch sm_90a -m 64 "



//--------------------- .note.nv.cuinfo           --------------------------
	.section	.note.nv.cuinfo,"",@"SHT_NOTE"
	.sectionflags	@"SHF_NOTE_NV_CUINFO"
        /*0018*/ 	.short	0x0002
        /*001a*/ 	.short	0x005a
        /*001c*/ 	.short	0x0082
	.zero		2


//--------------------- .nv.info                  --------------------------
	.section	.nv.info,"",@"SHT_CUDA_INFO"
	.align	4


	//----- nvinfo : EIATTR_REGCOUNT
	.align		4
        /*0000*/ 	.byte	0x04, 0x2f
        /*0002*/ 	.short	(.L_15 - .L_14)
	.align		4
.L_14:
        /*0004*/ 	.word	index@(_ZN7cutlass13device_kernelINS_4gemm6kernel13GemmUniversalIN4cute5tupleIJiiiiEEENS1_10collective13CollectiveMmaINS1_34MainloopSm90TmaGmmaWarpSpecializedILi18ENS5_IJNS4_1CILi2EEENSA_ILi1EEESC_EEENS1_32KernelTmaWarpSpecializedPingpongEEENS5_IJNSA_ILi64EEENSA_ILi128EEENSA_ILi32EEEEEENS_6half_tENS5_IJlSC_lEEESK_SL_NS4_8TiledMMAINS4_8MMA_AtomIJNS4_4SM904GMMA26MMA_64x128x16_F32F16F16_SSILNSP_5MajorE0ELSR_0ELNSP_7ScaleInE1ELSS_1EEEEEENS4_6LayoutINS5_IJSC_SC_SC_EEENS5_IJNSA_ILi0EEESX_SX_EEEEENS5_IJNS4_10UnderscoreES10_S10_EEEEENS4_13SM90_TMA_LOADENS4_14ComposedLayoutINS4_7SwizzleILi2ELi4ELi3EEENS4_18smem_ptr_flag_bitsILi16EEENSV_INS5_IJNSA_ILi8EEESI_EEENS5_IJSI_SC_EEEEEEEvNS4_8identityENS4_23SM90_TMA_LOAD_MULTICASTES1D_vS1E_EENS_8epilogue10collective6detail29Sm90TmaWarpSpecializedAdapterINS1I_15DefaultEpilogueISK_SL_SL_NS1H_6thread17LinearCombinationISK_Li1EffLNS1M_9ScaleType4KindE0ELNS_15FloatRoundStyleE2ESK_EENS1_15EpilogueDefaultEEEEEvvEEEEvNT_6ParamsE)
        /*0008*/ 	.word	0x000000a8


	//----- nvinfo : EIATTR_FRAME_SIZE
	.align		4
.L_15:
        /*000c*/ 	.byte	0x04, 0x11
        /*000e*/ 	.short	(.L_17 - .L_16)
	.align		4
.L_16:
        /*0010*/ 	.word	index@(_ZN7cutlass13device_kernelINS_4gemm6kernel13GemmUniversalIN4cute5tupleIJiiiiEEENS1_10collective13CollectiveMmaINS1_34MainloopSm90TmaGmmaWarpSpecializedILi18ENS5_IJNS4_1CILi2EEENSA_ILi1EEESC_EEENS1_32KernelTmaWarpSpecializedPingpongEEENS5_IJNSA_ILi64EEENSA_ILi128EEENSA_ILi32EEEEEENS_6half_tENS5_IJlSC_lEEESK_SL_NS4_8TiledMMAINS4_8MMA_AtomIJNS4_4SM904GMMA26MMA_64x128x16_F32F16F16_SSILNSP_5MajorE0ELSR_0ELNSP_7ScaleInE1ELSS_1EEEEEENS4_6LayoutINS5_IJSC_SC_SC_EEENS5_IJNSA_ILi0EEESX_SX_EEEEENS5_IJNS4_10UnderscoreES10_S10_EEEEENS4_13SM90_TMA_LOADENS4_14ComposedLayoutINS4_7SwizzleILi2ELi4ELi3EEENS4_18smem_ptr_flag_bitsILi16EEENSV_INS5_IJNSA_ILi8EEESI_EEENS5_IJSI_SC_EEEEEEEvNS4_8identityENS4_23SM90_TMA_LOAD_MULTICASTES1D_vS1E_EENS_8epilogue10collective6detail29Sm90TmaWarpSpecializedAdapterINS1I_15DefaultEpilogueISK_SL_SL_NS1H_6thread17LinearCombinationISK_Li1EffLNS1M_9ScaleType4KindE0ELNS_15FloatRoundStyleE2ESK_EENS1_15EpilogueDefaultEEEEEvvEEEEvNT_6ParamsE)
        /*0014*/ 	.word	0x00000008


	//----- nvinfo : EIATTR_MIN_STACK_SIZE
	.align		4
.L_17:
        /*0018*/ 	.byte	0x04, 0x12
        /*001a*/ 	.short	(.L_19 - .L_18)
	.align		4
.L_18:
        /*001c*/ 	.word	index@(_ZN7cutlass13device_kernelINS_4gemm6kernel13GemmUniversalIN4cute5tupleIJiiiiEEENS1_10collective13CollectiveMmaINS1_34MainloopSm90TmaGmmaWarpSpecializedILi18ENS5_IJNS4_1CILi2EEENSA_ILi1EEESC_EEENS1_32KernelTmaWarpSpecializedPingpongEEENS5_IJNSA_ILi64EEENSA_ILi128EEENSA_ILi32EEEEEENS_6half_tENS5_IJlSC_lEEESK_SL_NS4_8TiledMMAINS4_8MMA_AtomIJNS4_4SM904GMMA26MMA_64x128x16_F32F16F16_SSILNSP_5MajorE0ELSR_0ELNSP_7ScaleInE1ELSS_1EEEEEENS4_6LayoutINS5_IJSC_SC_SC_EEENS5_IJNSA_ILi0EEESX_SX_EEEEENS5_IJNS4_10UnderscoreES10_S10_EEEEENS4_13SM90_TMA_LOADENS4_14ComposedLayoutINS4_7SwizzleILi2ELi4ELi3EEENS4_18smem_ptr_flag_bitsILi16EEENSV_INS5_IJNSA_ILi8EEESI_EEENS5_IJSI_SC_EEEEEEEvNS4_8identityENS4_23SM90_TMA_LOAD_MULTICASTES1D_vS1E_EENS_8epilogue10collective6detail29Sm90TmaWarpSpecializedAdapterINS1I_15DefaultEpilogueISK_SL_SL_NS1H_6thread17LinearCombinationISK_Li1EffLNS1M_9ScaleType4KindE0ELNS_15FloatRoundStyleE2ESK_EENS1_15EpilogueDefaultEEEEEvvEEEEvNT_6ParamsE)
        /*0020*/ 	.word	0x00000008
.L_19:


//--------------------- .nv.compat                --------------------------
	.section	.nv.compat,"",@"SHT_CUDA_COMPAT_INFO"
	.align	4
        /*0000*/ 	.byte	0x02, 0x09, 0x01, 0x00, 0x02, 0x02, 0x04, 0x00, 0x02, 0x05, 0x05, 0x00, 0x03, 0x07, 0x01, 0x01
        /*0010*/ 	.byte	0x02, 0x03, 0x01, 0x00, 0x02, 0x06, 0x01, 0x00, 0x04, 0x0b, 0x08, 0x00, 0x00, 0x00, 0x00, 0x00
        /*0020*/ 	.byte	0x00, 0x00, 0x00, 0x00


//--------------------- .nv.info._ZN7cutlass13device_kernelINS_4gemm6kernel13GemmUniversalIN4cute5tupleIJiiiiEEENS1_10collective13CollectiveMmaINS1_34MainloopSm90TmaGmmaWarpSpecializedILi18ENS5_IJNS4_1CILi2EEENSA_ILi1EEESC_EEENS1_32KernelTmaWarpSpecializedPingpongEEENS5_IJNSA_ILi64EEENSA_ILi128EEENSA_ILi32EEEEEENS_6half_tENS5_IJlSC_lEEESK_SL_NS4_8TiledMMAINS4_8MMA_AtomIJNS4_4SM904GMMA26MMA_64x128x16_F32F16F16_SSILNSP_5MajorE0ELSR_0ELNSP_7ScaleInE1ELSS_1EEEEEENS4_6LayoutINS5_IJSC_SC_SC_EEENS5_IJNSA_ILi0EEESX_SX_EEEEENS5_IJNS4_10UnderscoreES10_S10_EEEEENS4_13SM90_TMA_LOADENS4_14ComposedLayoutINS4_7SwizzleILi2ELi4ELi3EEENS4_18smem_ptr_flag_bitsILi16EEENSV_INS5_IJNSA_ILi8EEESI_EEENS5_IJSI_SC_EEEEEEEvNS4_8identityENS4_23SM90_TMA_LOAD_MULTICASTES1D_vS1E_EENS_8epilogue10collective6detail29Sm90TmaWarpSpecializedAdapterINS1I_15DefaultEpilogueISK_SL_SL_NS1H_6thread17LinearCombinationISK_Li1EffLNS1M_9ScaleType4KindE0ELNS_15FloatRoundStyleE2ESK_EENS1_15EpilogueDefaultEEEEEvvEEEEvNT_6ParamsE --------------------------
	.section	.nv.info._ZN7cutlass13device_kernelINS_4gemm6kernel13GemmUniversalIN4cute5tupleIJiiiiEEENS1_10collective13CollectiveMmaINS1_34MainloopSm90TmaGmmaWarpSpecializedILi18ENS5_IJNS4_1CILi2EEENSA_ILi1EEESC_EEENS1_32KernelTmaWarpSpecializedPingpongEEENS5_IJNSA_ILi64EEENSA_ILi128EEENSA_ILi32EEEEEENS_6half_tENS5_IJlSC_lEEESK_SL_NS4_8TiledMMAINS4_8MMA_AtomIJNS4_4SM904GMMA26MMA_64x128x16_F32F16F16_SSILNSP_5MajorE0ELSR_0ELNSP_7ScaleInE1ELSS_1EEEEEENS4_6LayoutINS5_IJSC_SC_SC_EEENS5_IJNSA_ILi0EEESX_SX_EEEEENS5_IJNS4_10UnderscoreES10_S10_EEEEENS4_13SM90_TMA_LOADENS4_14ComposedLayoutINS4_7SwizzleILi2ELi4ELi3EEENS4_18smem_ptr_flag_bitsILi16EEENSV_INS5_IJNSA_ILi8EEESI_EEENS5_IJSI_SC_EEEEEEEvNS4_8identityENS4_23SM90_TMA_LOAD_MULTICASTES1D_vS1E_EENS_8epilogue10collective6detail29Sm90TmaWarpSpecializedAdapterINS1I_15DefaultEpilogueISK_SL_SL_NS1H_6thread17LinearCombinationISK_Li1EffLNS1M_9ScaleType4KindE0ELNS_15FloatRoundStyleE2ESK_EENS1_15EpilogueDefaultEEEEEvvEEEEvNT_6ParamsE,"",@"SHT_CUDA_INFO"
	.sectionflags	@""
	.align	4


	//----- nvinfo : EIATTR_CUDA_API_VERSION
	.align		4
        /*0000*/ 	.byte	0x04, 0x37
        /*0002*/ 	.short	(.L_21 - .L_20)
.L_20:
        /*0004*/ 	.word	0x00000082


	//----- nvinfo : EIATTR_KPARAM_INFO
	.align		4
.L_21:
        /*0008*/ 	.byte	0x04, 0x17
        /*000a*/ 	.short	(.L_23 - .L_22)
.L_22:
        /*000c*/ 	.word	0x00000000
        /*0010*/ 	.short	0x0000
        /*0012*/ 	.short	0x0070
        /*0014*/ 	.byte	0x00, 0xf0, 0x01, 0x10


	//----- nvinfo : EIATTR_SPARSE_MMA_MASK
	.align		4
.L_23:
        /*0018*/ 	.byte	0x03, 0x50
        /*001a*/ 	.short	0x0000


	//----- nvinfo : EIATTR_MAXREG_COUNT
	.align		4
        /*001c*/ 	.byte	0x03, 0x1b
        /*001e*/ 	.short	0x00a8


	//----- nvinfo : EIATTR_NUM_BARRIERS
	.align		4
        /*0020*/ 	.byte	0x02, 0x4c
        /*0022*/ 	.byte	0x01
	.zero		1


	//----- nvinfo : EIATTR_EXTERNS
	.align		4
        /*0024*/ 	.byte	0x04, 0x0f
        /*0026*/ 	.short	(.L_25 - .L_24)


	//   ....[0]....
	.align		4
.L_24:
        /*0028*/ 	.word	index@(__assertfail)


	//----- nvinfo : EIATTR_ANNOTATIONS
	.align		4
.L_25:
        /*002c*/ 	.byte	0x04, 0x55
        /*002e*/ 	.short	(.L_27 - .L_26)


	//   ....[0]....
.L_26:
        /*0030*/ 	.word	0x00000001
        /*0034*/ 	.byte	0xa0, 0x0f, 0x00, 0x00, 0x01, 0x00, 0x00, 0x00, 0x90, 0x63, 0x00, 0x00, 0x01, 0x00, 0x00, 0x00
        /*0044*/ 	.byte	0x00, 0x70, 0x00, 0x00


	//----- nvinfo : EIATTR_MERCURY_ISA_VERSION
	.align		4
.L_27:
        /*0048*/ 	.byte	0x03, 0x5f
        /*004a*/ 	.short	0x0101


	//----- nvinfo : EIATTR_INT_WARP_WIDE_INSTR_OFFSETS
	.align		4
        /*004c*/ 	.byte	0x04, 0x31
        /*004e*/ 	.short	(.L_29 - .L_28)


	//   ....[0]....
.L_28:
        /*0050*/ 	.word	0x00000720


	//   ....[1]....
        /*0054*/ 	.word	0x00000750


	//   ....[2]....
        /*0058*/ 	.word	0x00000790


	//   ....[3]....
        /*005c*/ 	.word	0x000008c0


	//   ....[4]....
        /*0060*/ 	.word	0x000008d0


	//   ....[5]....
        /*0064*/ 	.word	0x000008e0


	//   ....[6]....
        /*0068*/ 	.word	0x00000980


	//   ....[7]....
        /*006c*/ 	.word	0x000009c0


	//   ....[8]....
        /*0070*/ 	.word	0x00002010


	//----- nvinfo : EIATTR_COOP_GROUP_MASK_REGIDS
	.align		4
.L_29:
        /*0074*/ 	.byte	0x04, 0x29
        /*0076*/ 	.short	(.L_31 - .L_30)


	//   ....[0]....
.L_30:
        /*0078*/ 	.word	0xffffffff


	//   ....[1]....
        /*007c*/ 	.word	0xffffffff


	//   ....[2]....
        /*0080*/ 	.word	0xffffffff


	//   ....[3]....
        /*0084*/ 	.word	0xffffffff


	//   ....[4]....
        /*0088*/ 	.word	0xffffffff


	//   ....[5]....
        /*008c*/ 	.word	0xffffffff


	//   ....[6]....
        /*0090*/ 	.word	0xffffffff


	//----- nvinfo : EIATTR_COOP_GROUP_INSTR_OFFSETS
	.align		4
.L_31:
        /*0094*/ 	.byte	0x04, 0x28
        /*0096*/ 	.short	(.L_33 - .L_32)


	//   ....[0]....
.L_32:
        /*0098*/ 	.word	0x00000070


	//   ....[1]....
        /*009c*/ 	.word	0x00000080


	//   ....[2]....
        /*00a0*/ 	.word	0x00000140


	//   ....[3]....
        /*00a4*/ 	.word	0x000004e0


	//   ....[4]....
        /*00a8*/ 	.word	0x00000520


	//   ....[5]....
        /*00ac*/ 	.word	0x00000900


	//   ....[6]....
        /*00b0*/ 	.word	0x00000b40


	//----- nvinfo : EIATTR_REG_RECONFIG
	.align		4
.L_33:
        /*00b4*/ 	.byte	0x01, 0x54
	.zero		2


	//----- nvinfo : EIATTR_SYSCALL_OFFSETS
	.align		4
        /*00b8*/ 	.byte	0x04, 0x46
        /*00ba*/ 	.short	(.L_35 - .L_34)


	//   ....[0]....
.L_34:
        /*00bc*/ 	.word	0x00001a50


	//----- nvinfo : EIATTR_MBARRIER_INSTR_OFFSETS
	.align		4
.L_35:
        /*00c0*/ 	.byte	0x04, 0x39
        /*00c2*/ 	.short	(.L_37 - .L_36)


	//   ....[0]....
.L_36:
        /*00c4*/ 	.word	0x00000280
        /*00c8*/ 	.word	0x000000ff
        /*00cc*/ 	.word	0x00000000
        /*00d0*/ 	.short	0x0100
        /*00d2*/ 	.byte	0x08
	.zero		1


	//   ....[1]....
        /*00d4*/ 	.word	0x00000290
        /*00d8*/ 	.word	0x000000ff
        /*00dc*/ 	.word	0x00000090
        /*00e0*/ 	.short	0x0100
        /*00e2*/ 	.byte	0x08
	.zero		1


	//   ....[2]....
        /*00e4*/ 	.word	0x000002a0
        /*00e8*/ 	.word	0x000000ff
        /*00ec*/ 	.word	0x00000008
        /*00f0*/ 	.short	0x0100
        /*00f2*/ 	.byte	0x08
	.zero		1


	//   ....[3]....
        /*00f4*/ 	.word	0x000002b0
        /*00f8*/ 	.word	0x000000ff
        /*00fc*/ 	.word	0x00000098
        /*0100*/ 	.short	0x0100
        /*0102*/ 	.byte	0x08
	.zero		1


	//   ....[4]....
        /*0104*/ 	.word	0x000002c0
        /*0108*/ 	.word	0x000000ff
        /*010c*/ 	.word	0x00000010
        /*0110*/ 	.short	0x0100
        /*0112*/ 	.byte	0x08
	.zero		1


	//   ....[5]....
        /*0114*/ 	.word	0x000002d0
        /*0118*/ 	.word	0x000000ff
        /*011c*/ 	.word	0x000000a0
        /*0120*/ 	.short	0x0100
        /*0122*/ 	.byte	0x08
	.zero		1


	//   ....[6]....
        /*0124*/ 	.word	0x000002e0
        /*0128*/ 	.word	0x000000ff
        /*012c*/ 	.word	0x00000018
        /*0130*/ 	.short	0x0100
        /*0132*/ 	.byte	0x08
	.zero		1


	//   ....[7]....
        /*0134*/ 	.word	0x000002f0
        /*0138*/ 	.word	0x000000ff
        /*013c*/ 	.word	0x000000a8
        /*0140*/ 	.short	0x0100
        /*0142*/ 	.byte	0x08
	.zero		1


	//   ....[8]....
        /*0144*/ 	.word	0x00000300
        /*0148*/ 	.word	0x000000ff
        /*014c*/ 	.word	0x00000020
        /*0150*/ 	.short	0x0100
        /*0152*/ 	.byte	0x08
	.zero		1


	//   ....[9]....
        /*0154*/ 	.word	0x00000310
        /*0158*/ 	.word	0x000000ff
        /*015c*/ 	.word	0x000000b0
        /*0160*/ 	.short	0x0100
        /*0162*/ 	.byte	0x08
	.zero		1


	//   ....[10]....
        /*0164*/ 	.word	0x00000320
        /*0168*/ 	.word	0x000000ff
        /*016c*/ 	.word	0x00000028
        /*0170*/ 	.short	0x0100
        /*0172*/ 	.byte	0x08
	.zero		1


	//   ....[11]....
        /*0174*/ 	.word	0x00000330
        /*0178*/ 	.word	0x000000ff
        /*017c*/ 	.word	0x000000b8
        /*0180*/ 	.short	0x0100
        /*0182*/ 	.byte	0x08
	.zero		1


	//   ....[12]....
        /*0184*/ 	.word	0x00000340
        /*0188*/ 	.word	0x000000ff
        /*018c*/ 	.word	0x00000030
        /*0190*/ 	.short	0x0100
        /*0192*/ 	.byte	0x08
	.zero		1


	//   ....[13]....
        /*0194*/ 	.word	0x00000350
        /*0198*/ 	.word	0x000000ff
        /*019c*/ 	.word	0x000000c0
        /*01a0*/ 	.short	0x0100
        /*01a2*/ 	.byte	0x08
	.zero		1


	//   ....[14]....
        /*01a4*/ 	.word	0x00000360
        /*01a8*/ 	.word	0x000000ff
        /*01ac*/ 	.word	0x00000038
        /*01b0*/ 	.short	0x0100
        /*01b2*/ 	.byte	0x08
	.zero		1


	//   ....[15]....
        /*01b4*/ 	.word	0x00000370
        /*01b8*/ 	.word	0x000000ff
        /*01bc*/ 	.word	0x000000c8
        /*01c0*/ 	.short	0x0100
        /*01c2*/ 	.byte	0x08
	.zero		1


	//   ....[16]....
        /*01c4*/ 	.word	0x00000380
        /*01c8*/ 	.word	0x000000ff
        /*01cc*/ 	.word	0x00000040
        /*01d0*/ 	.short	0x0100
        /*01d2*/ 	.byte	0x08
	.zero		1


	//   ....[17]....
        /*01d4*/ 	.word	0x00000390
        /*01d8*/ 	.word	0x000000ff
        /*01dc*/ 	.word	0x000000d0
        /*01e0*/ 	.short	0x0100
        /*01e2*/ 	.byte	0x08
	.zero		1


	//   ....[18]....
        /*01e4*/ 	.word	0x000003a0
        /*01e8*/ 	.word	0x000000ff
        /*01ec*/ 	.word	0x00000048
        /*01f0*/ 	.short	0x0100
        /*01f2*/ 	.byte	0x08
	.zero		1


	//   ....[19]....
        /*01f4*/ 	.word	0x000003b0
        /*01f8*/ 	.word	0x000000ff
        /*01fc*/ 	.word	0x000000d8
        /*0200*/ 	.short	0x0100
        /*0202*/ 	.byte	0x08
	.zero		1


	//   ....[20]....
        /*0204*/ 	.word	0x000003c0
        /*0208*/ 	.word	0x000000ff
        /*020c*/ 	.word	0x00000050
        /*0210*/ 	.short	0x0100
        /*0212*/ 	.byte	0x08
	.zero		1


	//   ....[21]....
        /*0214*/ 	.word	0x000003d0
        /*0218*/ 	.word	0x000000ff
        /*021c*/ 	.word	0x000000e0
        /*0220*/ 	.short	0x0100
        /*0222*/ 	.byte	0x08
	.zero		1


	//   ....[22]....
        /*0224*/ 	.word	0x000003e0
        /*0228*/ 	.word	0x000000ff
        /*022c*/ 	.word	0x00000058
        /*0230*/ 	.short	0x0100
        /*0232*/ 	.byte	0x08
	.zero		1


	//   ....[23]....
        /*0234*/ 	.word	0x000003f0
        /*0238*/ 	.word	0x000000ff
        /*023c*/ 	.word	0x000000e8
        /*0240*/ 	.short	0x0100
        /*0242*/ 	.byte	0x08
	.zero		1


	//   ....[24]....
        /*0244*/ 	.word	0x00000400
        /*0248*/ 	.word	0x000000ff
        /*024c*/ 	.word	0x00000060
        /*0250*/ 	.short	0x0100
        /*0252*/ 	.byte	0x08
	.zero		1


	//   ....[25]....
        /*0254*/ 	.word	0x00000410
        /*0258*/ 	.word	0x000000ff
        /*025c*/ 	.word	0x000000f0
        /*0260*/ 	.short	0x0100
        /*0262*/ 	.byte	0x08
	.zero		1


	//   ....[26]....
        /*0264*/ 	.word	0x00000420
        /*0268*/ 	.word	0x000000ff
        /*026c*/ 	.word	0x00000068
        /*0270*/ 	.short	0x0100
        /*0272*/ 	.byte	0x08
	.zero		1


	//   ....[27]....
        /*0274*/ 	.word	0x00000430
        /*0278*/ 	.word	0x000000ff
        /*027c*/ 	.word	0x000000f8
        /*0280*/ 	.short	0x0100
        /*0282*/ 	.byte	0x08
	.zero		1


	//   ....[28]....
        /*0284*/ 	.word	0x00000440
        /*0288*/ 	.word	0x000000ff
        /*028c*/ 	.word	0x00000070
        /*0290*/ 	.short	0x0100
        /*0292*/ 	.byte	0x08
	.zero		1


	//   ....[29]....
        /*0294*/ 	.word	0x00000450
        /*0298*/ 	.word	0x000000ff
        /*029c*/ 	.word	0x00000100
        /*02a0*/ 	.short	0x0100
        /*02a2*/ 	.byte	0x08
	.zero		1


	//   ....[30]....
        /*02a4*/ 	.word	0x00000460
        /*02a8*/ 	.word	0x000000ff
        /*02ac*/ 	.word	0x00000078
        /*02b0*/ 	.short	0x0100
        /*02b2*/ 	.byte	0x08
	.zero		1


	//   ....[31]....
        /*02b4*/ 	.word	0x00000470
        /*02b8*/ 	.word	0x000000ff
        /*02bc*/ 	.word	0x00000108
        /*02c0*/ 	.short	0x0100
        /*02c2*/ 	.byte	0x08
	.zero		1


	//   ....[32]....
        /*02c4*/ 	.word	0x00000480
        /*02c8*/ 	.word	0x000000ff
        /*02cc*/ 	.word	0x00000080
        /*02d0*/ 	.short	0x0100
        /*02d2*/ 	.byte	0x08
	.zero		1


	//   ....[33]....
        /*02d4*/ 	.word	0x00000490
        /*02d8*/ 	.word	0x000000ff
        /*02dc*/ 	.word	0x00000110
        /*02e0*/ 	.short	0x0100
        /*02e2*/ 	.byte	0x08
	.zero		1


	//   ....[34]....
        /*02e4*/ 	.word	0x000004a0
        /*02e8*/ 	.word	0x000000ff
        /*02ec*/ 	.word	0x00000088
        /*02f0*/ 	.short	0x0100
        /*02f2*/ 	.byte	0x08
	.zero		1


	//   ....[35]....
        /*02f4*/ 	.word	0x000004b0
        /*02f8*/ 	.word	0x000000ff
        /*02fc*/ 	.word	0x00000118
        /*0300*/ 	.short	0x0100
        /*0302*/ 	.byte	0x08
	.zero		1


	//   ....[36]....
        /*0304*/ 	.word	0x000009f0
        /*0308*/ 	.word	0x000000ff
        /*030c*/ 	.word	0x00000150
        /*0310*/ 	.short	0x0100
        /*0312*/ 	.byte	0x08
	.zero		1


	//   ....[37]....
        /*0314*/ 	.word	0x00000a80
        /*0318*/ 	.word	0x000000ff
        /*031c*/ 	.word	0x00000158
        /*0320*/ 	.short	0x0100
        /*0322*/ 	.byte	0x08
	.zero		1


	//   ....[38]....
        /*0324*/ 	.word	0x00000ac0
        /*0328*/ 	.word	0x000000ff
        /*032c*/ 	.word	0x00000130
        /*0330*/ 	.short	0x0100
        /*0332*/ 	.byte	0x09
	.zero		1


	//   ....[39]....
        /*0334*/ 	.word	0x00000ad0
        /*0338*/ 	.word	0x000000ff
        /*033c*/ 	.word	0x00000138
        /*0340*/ 	.short	0x0100
        /*0342*/ 	.byte	0x09
	.zero		1


	//   ....[40]....
        /*0344*/ 	.word	0x00000ae0
        /*0348*/ 	.word	0x000000ff
        /*034c*/ 	.word	0x00000140
        /*0350*/ 	.short	0x0100
        /*0352*/ 	.byte	0x09
	.zero		1


	//   ....[41]....
        /*0354*/ 	.word	0x00000af0
        /*0358*/ 	.word	0x000000ff
        /*035c*/ 	.word	0x00000148
        /*0360*/ 	.short	0x0100
        /*0362*/ 	.byte	0x09
	.zero		1


	//   ....[42]....
        /*0364*/ 	.word	0x00001930
        /*0368*/ 	.word	0x0000005f
        /*036c*/ 	.word	0x00000000
        /*0370*/ 	.short	0x010a
        /*0372*/ 	.byte	0x2a
	.zero		1


	//   ....[43]....
        /*0374*/ 	.word	0x00001ad0
        /*0378*/ 	.word	0x00000003
        /*037c*/ 	.word	0x00000000
        /*0380*/ 	.short	0x010a
        /*0382*/ 	.byte	0x3f
	.zero		1


	//   ....[44]....
        /*0384*/ 	.word	0x00001b10
        /*0388*/ 	.word	0x00000003
        /*038c*/ 	.word	0x00000000
        /*0390*/ 	.short	0x010a
        /*0392*/ 	.byte	0x3f
	.zero		1


	//   ....[45]....
        /*0394*/ 	.word	0x00001d10
        /*0398*/ 	.word	0x000000ff
        /*039c*/ 	.word	0x00000000
        /*03a0*/ 	.short	0x010a
        /*03a2*/ 	.byte	0x04
	.zero		1


	//   ....[46]....
        /*03a4*/ 	.word	0x00001d50
        /*03a8*/ 	.word	0x000000ff
        /*03ac*/ 	.word	0x00000000
        /*03b0*/ 	.short	0x010a
        /*03b2*/ 	.byte	0x04
	.zero		1


	//   ....[47]....
        /*03b4*/ 	.word	0x00001eb0
        /*03b8*/ 	.word	0x00000005
        /*03bc*/ 	.word	0x00000000
        /*03c0*/ 	.short	0x0101
        /*03c2*/ 	.byte	0x3f
	.zero		1


	//   ....[48]....
        /*03c4*/ 	.word	0x00001fb0
        /*03c8*/ 	.word	0x00000060
        /*03cc*/ 	.word	0x00000000
        /*03d0*/ 	.short	0x0101
        /*03d2*/ 	.byte	0x2f
	.zero		1


	//   ....[49]....
        /*03d4*/ 	.word	0x000020b0
        /*03d8*/ 	.word	0x00000003
        /*03dc*/ 	.word	0x00000000
        /*03e0*/ 	.short	0x0101
        /*03e2*/ 	.byte	0x3f
	.zero		1


	//   ....[50]....
        /*03e4*/ 	.word	0x00002170
        /*03e8*/ 	.word	0x0000005f
        /*03ec*/ 	.word	0x00000010
        /*03f0*/ 	.short	0x010a
        /*03f2*/ 	.byte	0x2a
	.zero		1


	//   ....[51]....
        /*03f4*/ 	.word	0x000063b0
        /*03f8*/ 	.word	0x00000062
        /*03fc*/ 	.word	0x00000000
        /*0400*/ 	.short	0x0101
        /*0402*/ 	.byte	0x2f
	.zero		1


	//   ....[52]....
        /*0404*/ 	.word	0x00006d50
        /*0408*/ 	.word	0x0000000e
        /*040c*/ 	.word	0x00000090
        /*0410*/ 	.short	0x010a
        /*0412*/ 	.byte	0x3f
	.zero		1


	//   ....[53]....
        /*0414*/ 	.word	0x00007110
        /*0418*/ 	.word	0x00000005
        /*041c*/ 	.word	0x00000158
        /*0420*/ 	.short	0x0101
        /*0422*/ 	.byte	0x3f
	.zero		1


	//   ....[54]....
        /*0424*/ 	.word	0x000078a0
        /*0428*/ 	.word	0x00000009
        /*042c*/ 	.word	0x00000000
        /*0430*/ 	.short	0x010a
        /*0432*/ 	.byte	0x3f
	.zero		1


	//   ....[55]....
        /*0434*/ 	.word	0x00007920
        /*0438*/ 	.word	0x00000008
        /*043c*/ 	.word	0x00000000
        /*0440*/ 	.short	0x010a
        /*0442*/ 	.byte	0x3f
	.zero		1


	//   ....[56]....
        /*0444*/ 	.word	0x000079b0
        /*0448*/ 	.word	0x00000009
        /*044c*/ 	.word	0x00000000
        /*0450*/ 	.short	0x010a
        /*0452*/ 	.byte	0x3f
	.zero		1


	//   ....[57]....
        /*0454*/ 	.word	0x00007a40
        /*0458*/ 	.word	0x00000008
        /*045c*/ 	.word	0x00000000
        /*0460*/ 	.short	0x010a
        /*0462*/ 	.byte	0x3f
	.zero		1


	//   ....[58]....
        /*0464*/ 	.word	0x00007ad0
        /*0468*/ 	.word	0x00000009
        /*046c*/ 	.word	0x00000000
        /*0470*/ 	.short	0x010a
        /*0472*/ 	.byte	0x3f
	.zero		1


	//   ....[59]....
        /*0474*/ 	.word	0x00007b60
        /*0478*/ 	.word	0x00000008
        /*047c*/ 	.word	0x00000000
        /*0480*/ 	.short	0x010a
        /*0482*/ 	.byte	0x3f
	.zero		1


	//   ....[60]....
        /*0484*/ 	.word	0x00007bf0
        /*0488*/ 	.word	0x00000009
        /*048c*/ 	.word	0x00000000
        /*0490*/ 	.short	0x010a
        /*0492*/ 	.byte	0x3f
	.zero		1


	//   ....[61]....
        /*0494*/ 	.word	0x00007c80
        /*0498*/ 	.word	0x00000008
        /*049c*/ 	.word	0x00000000
        /*04a0*/ 	.short	0x010a
        /*04a2*/ 	.byte	0x3f
	.zero		1


	//   ....[62]....
        /*04a4*/ 	.word	0x00007d10
        /*04a8*/ 	.word	0x00000009
        /*04ac*/ 	.word	0x00000000
        /*04b0*/ 	.short	0x010a
        /*04b2*/ 	.byte	0x3f
	.zero		1


	//   ....[63]....
        /*04b4*/ 	.word	0x00007da0
        /*04b8*/ 	.word	0x00000008
        /*04bc*/ 	.word	0x00000000
        /*04c0*/ 	.short	0x010a
        /*04c2*/ 	.byte	0x3f
	.zero		1


	//   ....[64]....
        /*04c4*/ 	.word	0x00007e30
        /*04c8*/ 	.word	0x00000009
        /*04cc*/ 	.word	0x00000000
        /*04d0*/ 	.short	0x010a
        /*04d2*/ 	.byte	0x3f
	.zero		1


	//   ....[65]....
        /*04d4*/ 	.word	0x00007ec0
        /*04d8*/ 	.word	0x00000008
        /*04dc*/ 	.word	0x00000000
        /*04e0*/ 	.short	0x010a
        /*04e2*/ 	.byte	0x3f
	.zero		1


	//   ....[66]....
        /*04e4*/ 	.word	0x00007f50
        /*04e8*/ 	.word	0x00000009
        /*04ec*/ 	.word	0x00000000
        /*04f0*/ 	.short	0x010a
        /*04f2*/ 	.byte	0x3f
	.zero		1


	//   ....[67]....
        /*04f4*/ 	.word	0x00007fe0
        /*04f8*/ 	.word	0x00000008
        /*04fc*/ 	.word	0x00000000
        /*0500*/ 	.short	0x010a
        /*0502*/ 	.byte	0x3f
	.zero		1


	//   ....[68]....
        /*0504*/ 	.word	0x00008070
        /*0508*/ 	.word	0x00000009
        /*050c*/ 	.word	0x00000000
        /*0510*/ 	.short	0x010a
        /*0512*/ 	.byte	0x3f
	.zero		1


	//   ....[69]....
        /*0514*/ 	.word	0x00008100
        /*0518*/ 	.word	0x00000008
        /*051c*/ 	.word	0x00000000
        /*0520*/ 	.short	0x010a
        /*0522*/ 	.byte	0x3f
	.zero		1


	//   ....[70]....
        /*0524*/ 	.word	0x00008190
        /*0528*/ 	.word	0x0000000b
        /*052c*/ 	.word	0x00000000
        /*0530*/ 	.short	0x010a
        /*0532*/ 	.byte	0x3f
	.zero		1


	//   ....[71]....
        /*0534*/ 	.word	0x00008220
        /*0538*/ 	.word	0x00000003
        /*053c*/ 	.word	0x00000000
        /*0540*/ 	.short	0x010a
        /*0542*/ 	.byte	0x3f
	.zero		1


	//   ....[72]....
        /*0544*/ 	.word	0x00008280
        /*0548*/ 	.word	0x00000061
        /*054c*/ 	.word	0x00000000
        /*0550*/ 	.short	0x010a
        /*0552*/ 	.byte	0x3f
	.zero		1


	//   ....[73]....
        /*0554*/ 	.word	0x000082d0
        /*0558*/ 	.word	0x00000003
        /*055c*/ 	.word	0x00000000
        /*0560*/ 	.short	0x010a
        /*0562*/ 	.byte	0x3f
	.zero		1


	//   ....[74]....
        /*0564*/ 	.word	0x00008330
        /*0568*/ 	.word	0x00000005
        /*056c*/ 	.word	0x00000000
        /*0570*/ 	.short	0x010a
        /*0572*/ 	.byte	0x3f
	.zero		1


	//   ....[75]....
        /*0574*/ 	.word	0x00008380
        /*0578*/ 	.word	0x00000061
        /*057c*/ 	.word	0x00000010
        /*0580*/ 	.short	0x010a
        /*0582*/ 	.byte	0x3f
	.zero		1


	//   ....[76]....
        /*0584*/ 	.word	0x00008450
        /*0588*/ 	.word	0x0000000e
        /*058c*/ 	.word	0x00000090
        /*0590*/ 	.short	0x010a
        /*0592*/ 	.byte	0x3f
	.zero		1


	//   ....[77]....
        /*0594*/ 	.word	0x00008520
        /*0598*/ 	.word	0x00000009
        /*059c*/ 	.word	0x00000000
        /*05a0*/ 	.short	0x010a
        /*05a2*/ 	.byte	0x3f
	.zero		1


	//   ....[78]....
        /*05a4*/ 	.word	0x00008570
        /*05a8*/ 	.word	0x00000008
        /*05ac*/ 	.word	0x00000000
        /*05b0*/ 	.short	0x010a
        /*05b2*/ 	.byte	0x3f
	.zero		1


	//   ....[79]....
        /*05b4*/ 	.word	0x000085c0
        /*05b8*/ 	.word	0x00000009
        /*05bc*/ 	.word	0x00000000
        /*05c0*/ 	.short	0x010a
        /*05c2*/ 	.byte	0x3f
	.zero		1


	//   ....[80]....
        /*05c4*/ 	.word	0x00008610
        /*05c8*/ 	.word	0x00000008
        /*05cc*/ 	.word	0x00000000
        /*05d0*/ 	.short	0x010a
        /*05d2*/ 	.byte	0x3f
	.zero		1


	//   ....[81]....
        /*05d4*/ 	.word	0x00008660
        /*05d8*/ 	.word	0x00000009
        /*05dc*/ 	.word	0x00000000
        /*05e0*/ 	.short	0x010a
        /*05e2*/ 	.byte	0x3f
	.zero		1


	//   ....[82]....
        /*05e4*/ 	.word	0x000086b0
        /*05e8*/ 	.word	0x00000008
        /*05ec*/ 	.word	0x00000000
        /*05f0*/ 	.short	0x010a
        /*05f2*/ 	.byte	0x3f
	.zero		1


	//   ....[83]....
        /*05f4*/ 	.word	0x00008700
        /*05f8*/ 	.word	0x00000009
        /*05fc*/ 	.word	0x00000000
        /*0600*/ 	.short	0x010a
        /*0602*/ 	.byte	0x3f
	.zero		1


	//   ....[84]....
        /*0604*/ 	.word	0x00008750
        /*0608*/ 	.word	0x00000008
        /*060c*/ 	.word	0x00000000
        /*0610*/ 	.short	0x010a
        /*0612*/ 	.byte	0x3f
	.zero		1


	//   ....[85]....
        /*0614*/ 	.word	0x000087a0
        /*0618*/ 	.word	0x00000009
        /*061c*/ 	.word	0x00000000
        /*0620*/ 	.short	0x010a
        /*0622*/ 	.byte	0x3f
	.zero		1


	//   ....[86]....
        /*0624*/ 	.word	0x000087f0
        /*0628*/ 	.word	0x00000008
        /*062c*/ 	.word	0x00000000
        /*0630*/ 	.short	0x010a
        /*0632*/ 	.byte	0x3f
	.zero		1


	//   ....[87]....
        /*0634*/ 	.word	0x00008840
        /*0638*/ 	.word	0x00000009
        /*063c*/ 	.word	0x00000000
        /*0640*/ 	.short	0x010a
        /*0642*/ 	.byte	0x3f
	.zero		1


	//   ....[88]....
        /*0644*/ 	.word	0x00008890
        /*0648*/ 	.word	0x00000008
        /*064c*/ 	.word	0x00000000
        /*0650*/ 	.short	0x010a
        /*0652*/ 	.byte	0x3f
	.zero		1


	//   ....[89]....
        /*0654*/ 	.word	0x000088e0
        /*0658*/ 	.word	0x00000009
        /*065c*/ 	.word	0x00000000
        /*0660*/ 	.short	0x010a
        /*0662*/ 	.byte	0x3f
	.zero		1


	//   ....[90]....
        /*0664*/ 	.word	0x00008930
        /*0668*/ 	.word	0x00000008
        /*066c*/ 	.word	0x00000000
        /*0670*/ 	.short	0x010a
        /*0672*/ 	.byte	0x3f
	.zero		1


	//   ....[91]....
        /*0674*/ 	.word	0x00008980
        /*0678*/ 	.word	0x00000009
        /*067c*/ 	.word	0x00000000
        /*0680*/ 	.short	0x010a
        /*0682*/ 	.byte	0x3f
	.zero		1


	//   ....[92]....
        /*0684*/ 	.word	0x000089d0
        /*0688*/ 	.word	0x00000008
        /*068c*/ 	.word	0x00000000
        /*0690*/ 	.short	0x010a
        /*0692*/ 	.byte	0x3f
	.zero		1


	//   ....[93]....
        /*0694*/ 	.word	0x00008a20
        /*0698*/ 	.word	0x0000000b
        /*069c*/ 	.word	0x00000000
        /*06a0*/ 	.short	0x010a
        /*06a2*/ 	.byte	0x3f
	.zero		1


	//----- nvinfo : EIATTR_NUM_MBARRIERS
	.align		4
.L_37:
        /*06a4*/ 	.byte	0x03, 0x38
        /*06a6*/ 	.short	0x002a


	//----- nvinfo : EIATTR_EXIT_INSTR_OFFSETS
	.align		4
        /*06a8*/ 	.byte	0x04, 0x1c
        /*06aa*/ 	.short	(.L_39 - .L_38)


	//   ....[0]....
.L_38:
        /*06ac*/ 	.word	0x000015e0


	//   ....[1]....
        /*06b0*/ 	.word	0x00001640


	//   ....[2]....
        /*06b4*/ 	.word	0x00006a40


	//   ....[3]....
        /*06b8*/ 	.word	0x00006a70


	//   ....[4]....
        /*06bc*/ 	.word	0x00008270


	//----- nvinfo : EIATTR_MAX_THREADS
	.align		4
.L_39:
        /*06c0*/ 	.byte	0x04, 0x05
        /*06c2*/ 	.short	(.L_41 - .L_40)
.L_40:
        /*06c4*/ 	.word	0x00000180
        /*06c8*/ 	.word	0x00000001
        /*06cc*/ 	.word	0x00000001


	//----- nvinfo : EIATTR_CRS_STACK_SIZE
	.align		4
.L_41:
        /*06d0*/ 	.byte	0x04, 0x1e
        /*06d2*/ 	.short	(.L_43 - .L_42)
.L_42:
        /*06d4*/ 	.word	0x00000000


	//----- nvinfo : EIATTR_CBANK_PARAM_SIZE
	.align		4
.L_43:
        /*06d8*/ 	.byte	0x03, 0x19
        /*06da*/ 	.short	0x0470


	//----- nvinfo : EIATTR_PARAM_CBANK
	.align		4
        /*06dc*/ 	.byte	0x04, 0x0a
        /*06de*/ 	.short	(.L_45 - .L_44)
	.align		4
.L_44:
        /*06e0*/ 	.word	index@(.nv.constant0._ZN7cutlass13device_kernelINS_4gemm6kernel13GemmUniversalIN4cute5tupleIJiiiiEEENS1_10collective13CollectiveMmaINS1_34MainloopSm90TmaGmmaWarpSpecializedILi18ENS5_IJNS4_1CILi2EEENSA_ILi1EEESC_EEENS1_32KernelTmaWarpSpecializedPingpongEEENS5_IJNSA_ILi64EEENSA_ILi128EEENSA_ILi32EEEEEENS_6half_tENS5_IJlSC_lEEESK_SL_NS4_8TiledMMAINS4_8MMA_AtomIJNS4_4SM904GMMA26MMA_64x128x16_F32F16F16_SSILNSP_5MajorE0ELSR_0ELNSP_7ScaleInE1ELSS_1EEEEEENS4_6LayoutINS5_IJSC_SC_SC_EEENS5_IJNSA_ILi0EEESX_SX_EEEEENS5_IJNS4_10UnderscoreES10_S10_EEEEENS4_13SM90_TMA_LOADENS4_14ComposedLayoutINS4_7SwizzleILi2ELi4ELi3EEENS4_18smem_ptr_flag_bitsILi16EEENSV_INS5_IJNSA_ILi8EEESI_EEENS5_IJSI_SC_EEEEEEEvNS4_8identityENS4_23SM90_TMA_LOAD_MULTICASTES1D_vS1E_EENS_8epilogue10collective6detail29Sm90TmaWarpSpecializedAdapterINS1I_15DefaultEpilogueISK_SL_SL_NS1H_6thread17LinearCombinationISK_Li1EffLNS1M_9ScaleType4KindE0ELNS_15FloatRoundStyleE2ESK_EENS1_15EpilogueDefaultEEEEEvvEEEEvNT_6ParamsE)
        /*06e4*/ 	.short	0x0210
        /*06e6*/ 	.short	0x0470


	//----- nvinfo : EIATTR_SW_WAR
	.align		4
.L_45:
        /*06e8*/ 	.byte	0x04, 0x36
        /*06ea*/ 	.short	(.L_47 - .L_46)
.L_46:
        /*06ec*/ 	.word	0x00000008
.L_47:


//--------------------- .nv.callgraph             --------------------------
	.section	.nv.callgraph,"",@"SHT_CUDA_CALLGRAPH"
	.align	4
	.sectionentsize	8
	.align		4
        /*0000*/ 	.word	0x00000000
	.align		4
        /*0004*/ 	.word	0xffffffff
	.align		4
        /*0008*/ 	.word	index@(_ZN7cutlass13device_kernelINS_4gemm6kernel13GemmUniversalIN4cute5tupleIJiiiiEEENS1_10collective13CollectiveMmaINS1_34MainloopSm90TmaGmmaWarpSpecializedILi18ENS5_IJNS4_1CILi2EEENSA_ILi1EEESC_EEENS1_32KernelTmaWarpSpecializedPingpongEEENS5_IJNSA_ILi64EEENSA_ILi128EEENSA_ILi32EEEEEENS_6half_tENS5_IJlSC_lEEESK_SL_NS4_8TiledMMAINS4_8MMA_AtomIJNS4_4SM904GMMA26MMA_64x128x16_F32F16F16_SSILNSP_5MajorE0ELSR_0ELNSP_7ScaleInE1ELSS_1EEEEEENS4_6LayoutINS5_IJSC_SC_SC_EEENS5_IJNSA_ILi0EEESX_SX_EEEEENS5_IJNS4_10UnderscoreES10_S10_EEEEENS4_13SM90_TMA_LOADENS4_14ComposedLayoutINS4_7SwizzleILi2ELi4ELi3EEENS4_18smem_ptr_flag_bitsILi16EEENSV_INS5_IJNSA_ILi8EEESI_EEENS5_IJSI_SC_EEEEEEEvNS4_8identityENS4_23SM90_TMA_LOAD_MULTICASTES1D_vS1E_EENS_8epilogue10collective6detail29Sm90TmaWarpSpecializedAdapterINS1I_15DefaultEpilogueISK_SL_SL_NS1H_6thread17LinearCombinationISK_Li1EffLNS1M_9ScaleType4KindE0ELNS_15FloatRoundStyleE2ESK_EENS1_15EpilogueDefaultEEEEEvvEEEEvNT_6ParamsE)
	.align		4
        /*000c*/ 	.word	index@(__assertfail)
	.align		4
        /*0010*/ 	.word	0x00000000
	.align		4
        /*0014*/ 	.word	0xfffffffe
	.align		4
        /*0018*/ 	.word	0x00000000
	.align		4
        /*001c*/ 	.word	0xfffffffd
	.align		4
        /*0020*/ 	.word	0x00000000
	.align		4
        /*0024*/ 	.word	0xfffffffc


//--------------------- .nv.constant4             --------------------------
	.section	.nv.constant4,"a",@progbits
	.align	8
	.align		8
.nv.constant4:
        /*0000*/ 	.dword	__assertfail
	.align		8
        /*0008*/ 	.dword	__unnamed_1
	.align		8
        /*0010*/ 	.dword	_ZN39_INTERNAL_010f1ee5_4_k_cu_1a5591bf_35254cuda3std3__45__cpo5beginE
	.align		8
        /*0018*/ 	.dword	_ZN39_INTERNAL_010f1ee5_4_k_cu_1a5591bf_35254cuda3std3__45__cpo3endE
	.align		8
        /*0020*/ 	.dword	_ZN39_INTERNAL_010f1ee5_4_k_cu_1a5591bf_35254cuda3std3__45__cpo6cbeginE
	.align		8
        /*0028*/ 	.dword	_ZN39_INTERNAL_010f1ee5_4_k_cu_1a5591bf_35254cuda3std3__45__cpo4cendE
	.align		8
        /*0030*/ 	.dword	_ZN39_INTERNAL_010f1ee5_4_k_cu_1a5591bf_35254cuda3std3__441_GLOBAL__N__010f1ee5_4_k_cu_1a5591bf_35256ignoreE
	.align		8
        /*0038*/ 	.dword	_ZN39_INTERNAL_010f1ee5_4_k_cu_1a5591bf_35254cuda3std3__419piecewise_constructE
	.align		8
        /*0040*/ 	.dword	_ZN39_INTERNAL_010f1ee5_4_k_cu_1a5591bf_35254cuda3std3__48in_placeE
	.align		8
        /*0048*/ 	.dword	_ZN39_INTERNAL_010f1ee5_4_k_cu_1a5591bf_35254cuda3std6ranges3__45__cpo4swapE
	.align		8
        /*0050*/ 	.dword	_ZN39_INTERNAL_010f1ee5_4_k_cu_1a5591bf_35254cuda3std6ranges3__45__cpo9iter_moveE
	.align		8
        /*0058*/ 	.dword	_ZN39_INTERNAL_010f1ee5_4_k_cu_1a5591bf_35254cute7productE
	.align		8
        /*0060*/ 	.dword	_ZN39_INTERNAL_010f1ee5_4_k_cu_1a5591bf_35254cute1_E
	.align		8
        /*0068*/ 	.dword	$str$22
	.align		8
        /*0070*/ 	.dword	$str$23


//--------------------- .text._ZN7cutlass13device_kernelINS_4gemm6kernel13GemmUniversalIN4cute5tupleIJiiiiEEENS1_10collective13CollectiveMmaINS1_34MainloopSm90TmaGmmaWarpSpecializedILi18ENS5_IJNS4_1CILi2EEENSA_ILi1EEESC_EEENS1_32KernelTmaWarpSpecializedPingpongEEENS5_IJNSA_ILi64EEENSA_ILi128EEENSA_ILi32EEEEEENS_6half_tENS5_IJlSC_lEEESK_SL_NS4_8TiledMMAINS4_8MMA_AtomIJNS4_4SM904GMMA26MMA_64x128x16_F32F16F16_SSILNSP_5MajorE0ELSR_0ELNSP_7ScaleInE1ELSS_1EEEEEENS4_6LayoutINS5_IJSC_SC_SC_EEENS5_IJNSA_ILi0EEESX_SX_EEEEENS5_IJNS4_10UnderscoreES10_S10_EEEEENS4_13SM90_TMA_LOADENS4_14ComposedLayoutINS4_7SwizzleILi2ELi4ELi3EEENS4_18smem_ptr_flag_bitsILi16EEENSV_INS5_IJNSA_ILi8EEESI_EEENS5_IJSI_SC_EEEEEEEvNS4_8identityENS4_23SM90_TMA_LOAD_MULTICASTES1D_vS1E_EENS_8epilogue10collective6detail29Sm90TmaWarpSpecializedAdapterINS1I_15DefaultEpilogueISK_SL_SL_NS1H_6thread17LinearCombinationISK_Li1EffLNS1M_9ScaleType4KindE0ELNS_15FloatRoundStyleE2ESK_EENS1_15EpilogueDefaultEEEEEvvEEEEvNT_6ParamsE --------------------------
	.section	.text._ZN7cutlass13device_kernelINS_4gemm6kernel13GemmUniversalIN4cute5tupleIJiiiiEEENS1_10collective13CollectiveMmaINS1_34MainloopSm90TmaGmmaWarpSpecializedILi18ENS5_IJNS4_1CILi2EEENSA_ILi1EEESC_EEENS1_32KernelTmaWarpSpecializedPingpongEEENS5_IJNSA_ILi64EEENSA_ILi128EEENSA_ILi32EEEEEENS_6half_tENS5_IJlSC_lEEESK_SL_NS4_8TiledMMAINS4_8MMA_AtomIJNS4_4SM904GMMA26MMA_64x128x16_F32F16F16_SSILNSP_5MajorE0ELSR_0ELNSP_7ScaleInE1ELSS_1EEEEEENS4_6LayoutINS5_IJSC_SC_SC_EEENS5_IJNSA_ILi0EEESX_SX_EEEEENS5_IJNS4_10UnderscoreES10_S10_EEEEENS4_13SM90_TMA_LOADENS4_14ComposedLayoutINS4_7SwizzleILi2ELi4ELi3EEENS4_18smem_ptr_flag_bitsILi16EEENSV_INS5_IJNSA_ILi8EEESI_EEENS5_IJSI_SC_EEEEEEEvNS4_8identityENS4_23SM90_TMA_LOAD_MULTICASTES1D_vS1E_EENS_8epilogue10collective6detail29Sm90TmaWarpSpecializedAdapterINS1I_15DefaultEpilogueISK_SL_SL_NS1H_6thread17LinearCombinationISK_Li1EffLNS1M_9ScaleType4KindE0ELNS_15FloatRoundStyleE2ESK_EENS1_15EpilogueDefaultEEEEEvvEEEEvNT_6ParamsE,"ax",@progbits
	.align	128
.text._ZN7cutlass13device_kernelINS_4gemm6kernel13GemmUniversalIN4cute5tupleIJiiiiEEENS1_10collective13CollectiveMmaINS1_34MainloopSm90TmaGmmaWarpSpecializedILi18ENS5_IJNS4_1CILi2EEENSA_ILi1EEESC_EEENS1_32KernelTmaWarpSpecializedPingpongEEENS5_IJNSA_ILi64EEENSA_ILi128EEENSA_ILi32EEEEEENS_6half_tENS5_IJlSC_lEEESK_SL_NS4_8TiledMMAINS4_8MMA_AtomIJNS4_4SM904GMMA26MMA_64x128x16_F32F16F16_SSILNSP_5MajorE0ELSR_0ELNSP_7ScaleInE1ELSS_1EEEEEENS4_6LayoutINS5_IJSC_SC_SC_EEENS5_IJNSA_ILi0EEESX_SX_EEEEENS5_IJNS4_10UnderscoreES10_S10_EEEEENS4_13SM90_TMA_LOADENS4_14ComposedLayoutINS4_7SwizzleILi2ELi4ELi3EEENS4_18smem_ptr_flag_bitsILi16EEENSV_INS5_IJNSA_ILi8EEESI_EEENS5_IJSI_SC_EEEEEEEvNS4_8identityENS4_23SM90_TMA_LOAD_MULTICASTES1D_vS1E_EENS_8epilogue10collective6detail29Sm90TmaWarpSpecializedAdapterINS1I_15DefaultEpilogueISK_SL_SL_NS1H_6thread17LinearCombinationISK_Li1EffLNS1M_9ScaleType4KindE0ELNS_15FloatRoundStyleE2ESK_EENS1_15EpilogueDefaultEEEEEvvEEEEvNT_6ParamsE:
        .type           _ZN7cutlass13device_kernelINS_4gemm6kernel13GemmUniversalIN4cute5tupleIJiiiiEEENS1_10collective13CollectiveMmaINS1_34MainloopSm90TmaGmmaWarpSpecializedILi18ENS5_IJNS4_1CILi2EEENSA_ILi1EEESC_EEENS1_32KernelTmaWarpSpecializedPingpongEEENS5_IJNSA_ILi64EEENSA_ILi128EEENSA_ILi32EEEEEENS_6half_tENS5_IJlSC_lEEESK_SL_NS4_8TiledMMAINS4_8MMA_AtomIJNS4_4SM904GMMA26MMA_64x128x16_F32F16F16_SSILNSP_5MajorE0ELSR_0ELNSP_7ScaleInE1ELSS_1EEEEEENS4_6LayoutINS5_IJSC_SC_SC_EEENS5_IJNSA_ILi0EEESX_SX_EEEEENS5_IJNS4_10UnderscoreES10_S10_EEEEENS4_13SM90_TMA_LOADENS4_14ComposedLayoutINS4_7SwizzleILi2ELi4ELi3EEENS4_18smem_ptr_flag_bitsILi16EEENSV_INS5_IJNSA_ILi8EEESI_EEENS5_IJSI_SC_EEEEEEEvNS4_8identityENS4_23SM90_TMA_LOAD_MULTICASTES1D_vS1E_EENS_8epilogue10collective6detail29Sm90TmaWarpSpecializedAdapterINS1I_15DefaultEpilogueISK_SL_SL_NS1H_6thread17LinearCombinationISK_Li1EffLNS1M_9ScaleType4KindE0ELNS_15FloatRoundStyleE2ESK_EENS1_15EpilogueDefaultEEEEEvvEEEEvNT_6ParamsE,@function
        .size           _ZN7cutlass13device_kernelINS_4gemm6kernel13GemmUniversalIN4cute5tupleIJiiiiEEENS1_10collective13CollectiveMmaINS1_34MainloopSm90TmaGmmaWarpSpecializedILi18ENS5_IJNS4_1CILi2EEENSA_ILi1EEESC_EEENS1_32KernelTmaWarpSpecializedPingpongEEENS5_IJNSA_ILi64EEENSA_ILi128EEENSA_ILi32EEEEEENS_6half_tENS5_IJlSC_lEEESK_SL_NS4_8TiledMMAINS4_8MMA_AtomIJNS4_4SM904GMMA26MMA_64x128x16_F32F16F16_SSILNSP_5MajorE0ELSR_0ELNSP_7ScaleInE1ELSS_1EEEEEENS4_6LayoutINS5_IJSC_SC_SC_EEENS5_IJNSA_ILi0EEESX_SX_EEEEENS5_IJNS4_10UnderscoreES10_S10_EEEEENS4_13SM90_TMA_LOADENS4_14ComposedLayoutINS4_7SwizzleILi2ELi4ELi3EEENS4_18smem_ptr_flag_bitsILi16EEENSV_INS5_IJNSA_ILi8EEESI_EEENS5_IJSI_SC_EEEEEEEvNS4_8identityENS4_23SM90_TMA_LOAD_MULTICASTES1D_vS1E_EENS_8epilogue10collective6detail29Sm90TmaWarpSpecializedAdapterINS1I_15DefaultEpilogueISK_SL_SL_NS1H_6thread17LinearCombinationISK_Li1EffLNS1M_9ScaleType4KindE0ELNS_15FloatRoundStyleE2ESK_EENS1_15EpilogueDefaultEEEEEvvEEEEvNT_6ParamsE,(.L_x_230 - _ZN7cutlass13device_kernelINS_4gemm6kernel13GemmUniversalIN4cute5tupleIJiiiiEEENS1_10collective13CollectiveMmaINS1_34MainloopSm90TmaGmmaWarpSpecializedILi18ENS5_IJNS4_1CILi2EEENSA_ILi1EEESC_EEENS1_32KernelTmaWarpSpecializedPingpongEEENS5_IJNSA_ILi64EEENSA_ILi128EEENSA_ILi32EEEEEENS_6half_tENS5_IJlSC_lEEESK_SL_NS4_8TiledMMAINS4_8MMA_AtomIJNS4_4SM904GMMA26MMA_64x128x16_F32F16F16_SSILNSP_5MajorE0ELSR_0ELNSP_7ScaleInE1ELSS_1EEEEEENS4_6LayoutINS5_IJSC_SC_SC_EEENS5_IJNSA_ILi0EEESX_SX_EEEEENS5_IJNS4_10UnderscoreES10_S10_EEEEENS4_13SM90_TMA_LOADENS4_14ComposedLayoutINS4_7SwizzleILi2ELi4ELi3EEENS4_18smem_ptr_flag_bitsILi16EEENSV_INS5_IJNSA_ILi8EEESI_EEENS5_IJSI_SC_EEEEEEEvNS4_8identityENS4_23SM90_TMA_LOAD_MULTICASTES1D_vS1E_EENS_8epilogue10collective6detail29Sm90TmaWarpSpecializedAdapterINS1I_15DefaultEpilogueISK_SL_SL_NS1H_6thread17LinearCombinationISK_Li1EffLNS1M_9ScaleType4KindE0ELNS_15FloatRoundStyleE2ESK_EENS1_15EpilogueDefaultEEEEEvvEEEEvNT_6ParamsE)
        .other          _ZN7cutlass13device_kernelINS_4gemm6kernel13GemmUniversalIN4cute5tupleIJiiiiEEENS1_10collective13CollectiveMmaINS1_34MainloopSm90TmaGmmaWarpSpecializedILi18ENS5_IJNS4_1CILi2EEENSA_ILi1EEESC_EEENS1_32KernelTmaWarpSpecializedPingpongEEENS5_IJNSA_ILi64EEENSA_ILi128EEENSA_ILi32EEEEEENS_6half_tENS5_IJlSC_lEEESK_SL_NS4_8TiledMMAINS4_8MMA_AtomIJNS4_4SM904GMMA26MMA_64x128x16_F32F16F16_SSILNSP_5MajorE0ELSR_0ELNSP_7ScaleInE1ELSS_1EEEEEENS4_6LayoutINS5_IJSC_SC_SC_EEENS5_IJNSA_ILi0EEESX_SX_EEEEENS5_IJNS4_10UnderscoreES10_S10_EEEEENS4_13SM90_TMA_LOADENS4_14ComposedLayoutINS4_7SwizzleILi2ELi4ELi3EEENS4_18smem_ptr_flag_bitsILi16EEENSV_INS5_IJNSA_ILi8EEESI_EEENS5_IJSI_SC_EEEEEEEvNS4_8identityENS4_23SM90_TMA_LOAD_MULTICASTES1D_vS1E_EENS_8epilogue10collective6detail29Sm90TmaWarpSpecializedAdapterINS1I_15DefaultEpilogueISK_SL_SL_NS1H_6thread17LinearCombinationISK_Li1EffLNS1M_9ScaleType4KindE0ELNS_15FloatRoundStyleE2ESK_EENS1_15EpilogueDefaultEEEEEvvEEEEvNT_6ParamsE,@"STO_CUDA_ENTRY STV_DEFAULT"
_ZN7cutlass13device_kernelINS_4gemm6kernel13GemmUniversalIN4cute5tupleIJiiiiEEENS1_10collective13CollectiveMmaINS1_34MainloopSm90TmaGmmaWarpSpecializedILi18ENS5_IJNS4_1CILi2EEENSA_ILi1EEESC_EEENS1_32KernelTmaWarpSpecializedPingpongEEENS5_IJNSA_ILi64EEENSA_ILi128EEENSA_ILi32EEEEEENS_6half_tENS5_IJlSC_lEEESK_SL_NS4_8TiledMMAINS4_8MMA_AtomIJNS4_4SM904GMMA26MMA_64x128x16_F32F16F16_SSILNSP_5MajorE0ELSR_0ELNSP_7ScaleInE1ELSS_1EEEEEENS4_6LayoutINS5_IJSC_SC_SC_EEENS5_IJNSA_ILi0EEESX_SX_EEEEENS5_IJNS4_10UnderscoreES10_S10_EEEEENS4_13SM90_TMA_LOADENS4_14ComposedLayoutINS4_7SwizzleILi2ELi4ELi3EEENS4_18smem_ptr_flag_bitsILi16EEENSV_INS5_IJNSA_ILi8EEESI_EEENS5_IJSI_SC_EEEEEEEvNS4_8identityENS4_23SM90_TMA_LOAD_MULTICASTES1D_vS1E_EENS_8epilogue10collective6detail29Sm90TmaWarpSpecializedAdapterINS1I_15DefaultEpilogueISK_SL_SL_NS1H_6thread17LinearCombinationISK_Li1EffLNS1M_9ScaleType4KindE0ELNS_15FloatRoundStyleE2ESK_EENS1_15EpilogueDefaultEEEEEvvEEEEvNT_6ParamsE:
[----:B------:R-:W0:Y:S02]  /*0000*/  LDC R1, c[0x0][0x28] ;  /* 0x00000a00ff017b82 */ /* 0x000e240000000800 */
[----:B0-----:R-:W-:Y:S01]  /*0010*/  VIADD R1, R1, 0xfffffff8 ;  /* 0xfffffff801017836 */ /* 0x001fe20000000000 */
[----:B------:R-:W0:Y:S01]  /*0020*/  S2R R4, SR_TID.X ;  /* 0x0000000000047919 */ /* 0x000e220000002100 */
[----:B------:R-:W-:Y:S01]  /*0030*/  ELECT P0, URZ, PT ;  /* 0x00000000003f782f */ /* 0x000fe20003800000 */
[----:B------:R-:W-:Y:S01]  /*0040*/  BSSY B0, `(.L_x_0) ;  /* 0x000000f000007945 */ /* 0x000fe20003800000 */
[--C-:B0-----:R-:W-:Y:S02]  /*0050*/  SHF.R.U32.HI R2, RZ, 0x5, R4.reuse ;  /* 0x00000005ff027819 */ /* 0x101fe40000011604 */
[----:B------:R-:W-:-:S03]  /*0060*/  SHF.R.U32.HI R7, RZ, 0x7, R4 ;  /* 0x00000007ff077819 */ /* 0x000fc60000011604 */
[----:B------:R-:W0:Y:S04]  /*0070*/  SHFL.IDX PT, R5, R2, RZ, 0x1f ;  /* 0x00001fff02057589 */ /* 0x000e2800000e0000 */
[----:B------:R1:W2:Y:S01]  /*0080*/  SHFL.IDX PT, R10, R7, RZ, 0x1f ;  /* 0x00001fff070a7589 */ /* 0x0002a200000e0000 */
[----:B0-----:R-:W-:-:S13]  /*0090*/  ISETP.NE.OR P0, PT, R5, RZ, !P0 ;  /* 0x000000ff0500720c */ /* 0x001fda0004705670 */
[----:B-12---:R-:W-:Y:S05]  /*00a0*/  @P0 BRA `(.L_x_1) ;  /* 0x0000000000200947 */ /* 0x006fea0003800000 */
[----:B------:R-:W-:Y:S02]  /*00b0*/  ULDC.64 UR4, c[0x0][0x198] ;  /* 0x0000660000047ab9 */ /* 0x000fe40000000a00 */
[----:B------:R-:W-:Y:S02]  /*00c0*/  UIADD3 UR6, UP0, UR4, 0xf0, URZ ;  /* 0x000000f004067890 */ /* 0x000fe4000ff1e03f */
[----:B------:R-:W-:Y:S02]  /*00d0*/  UIADD3 UR4, UP1, UR4, 0x1f0, URZ ;  /* 0x000001f004047890 */ /* 0x000fe4000ff3e03f */
[----:B------:R-:W-:Y:S02]  /*00e0*/  UIADD3.X UR7, URZ, UR5, URZ, UP0, !UPT ;  /* 0x000000053f077290 */ /* 0x000fe400087fe43f */
[----:B------:R-:W-:-:S07]  /*00f0*/  UIADD3.X UR5, URZ, UR5, URZ, UP1, !UPT ;  /* 0x000000053f057290 */ /* 0x000fce0008ffe43f */
[----:B------:R0:W-:Y:S02]  /*0100*/  UTMACCTL.PF [UR6] ;  /* 0x00000000060079b9 */ /* 0x0001e40008040000 */
[----:B------:R0:W-:Y:S02]  /*0110*/  UTMACCTL.PF [UR4] ;  /* 0x00000000040079b9 */ /* 0x0001e40008040000 */
[----:B0-----:R-:W-:Y:S01]  /*0120*/  NOP ;  /* 0x0000000000007918 */ /* 0x001fe20000000000 */
.L_x_1:
[----:B------:R-:W-:Y:S05]  /*0130*/  BSYNC B0 ;  /* 0x0000000000007941 */ /* 0x000fea0003800000 */
.L_x_0:
[----:B------:R-:W0:Y:S01]  /*0140*/  SHFL.IDX PT, R8, R2, RZ, 0x1f ;  /* 0x00001fff02087589 */ /* 0x000e2200000e0000 */
[----:B------:R-:W-:-:S04]  /*0150*/  SHF.R.S32.HI R3, RZ, 0x1f, R4 ;  /* 0x0000001fff037819 */ /* 0x000fc80000011404 */
[----:B------:R-:W-:Y:S02]  /*0160*/  LEA.HI R3, R3, R4, RZ, 0x7 ;  /* 0x0000000403037211 */ /* 0x000fe400078f38ff */
[----:B0-----:R-:W-:-:S13]  /*0170*/  ISETP.NE.AND P0, PT, R8, RZ, PT ;  /* 0x000000ff0800720c */ /* 0x001fda0003f05270 */
[----:B------:R-:W-:Y:S05]  /*0180*/  @P0 BRA `(.L_x_2) ;  /* 0x0000000000d40947 */ /* 0x000fea0003800000 */
[----:B------:R-:W-:Y:S01]  /*0190*/  ELECT P0, URZ, PT ;  /* 0x00000000003f782f */ /* 0x000fe20003800000 */
[----:B------:R-:W-:-:S12]  /*01a0*/  BSSY B0, `(.L_x_2) ;  /* 0x0000033000007945 */ /* 0x000fd80003800000 */
[----:B------:R-:W-:Y:S05]  /*01b0*/  @!P0 BRA `(.L_x_3) ;  /* 0x0000000000c48947 */ /* 0x000fea0003800000 */
[----:B------:R-:W0:Y:S01]  /*01c0*/  S2UR UR8, SR_CgaCtaId ;  /* 0x00000000000879c3 */ /* 0x000e220000008800 */
[----:B------:R-:W-:Y:S01]  /*01d0*/  UMOV UR4, 0x400 ;  /* 0x0000040000047882 */ /* 0x000fe20000000000 */
[----:B------:R-:W-:Y:S01]  /*01e0*/  UMOV UR5, 0x1 ;  /* 0x0000000100057882 */ /* 0x000fe20000000000 */
[----:B------:R-:W-:Y:S02]  /*01f0*/  UMOV UR6, 0x2 ;  /* 0x0000000200067882 */ /* 0x000fe40000000000 */
[----:B------:R-:W-:-:S04]  /*0200*/  UIADD3 UR6, -UR6, 0x100000, URZ ;  /* 0x0010000006067890 */ /* 0x000fc8000fffe13f */
[----:B------:R-:W-:Y:S02]  /*0210*/  USHF.L.U32 UR7, UR6, 0xb, URZ ;  /* 0x0000000b06077899 */ /* 0x000fe4000800063f */
[----:B------:R-:W-:Y:S02]  /*0220*/  USHF.L.U32 UR6, UR6, 0x1, URZ ;  /* 0x0000000106067899 */ /* 0x000fe4000800063f */
[----:B0-----:R-:W-:Y:S02]  /*0230*/  ULEA UR8, UR8, UR4, 0x18 ;  /* 0x0000000408087291 */ /* 0x001fe4000f8ec03f */
[----:B------:R-:W-:-:S04]  /*0240*/  UIADD3 UR4, -UR5, 0x100000, URZ ;  /* 0x0010000005047890 */ /* 0x000fc8000fffe13f */
[----:B------:R-:W-:Y:S02]  /*0250*/  USHF.L.U32 UR5, UR4, 0xb, URZ ;  /* 0x0000000b04057899 */ /* 0x000fe4000800063f */
[----:B------:R-:W-:Y:S01]  /*0260*/  USHF.L.U32 UR4, UR4, 0x1, URZ ;  /* 0x0000000104047899 */ /* 0x000fe2000800063f */
[----:B------:R-:W0:Y:S11]  /*0270*/  FENCE.VIEW.ASYNC.S ;  /* 0x00000000000073c6 */ /* 0x000e360000000000 */
[----:B0-----:R0:W1:Y:S01]  /*0280*/  SYNCS.EXCH.64 URZ, [UR8], UR4 ;  /* 0x00000004083f75b2 */ /* 0x0010620008000100 */
[----:B------:R0:W2:Y:S01]  /*0290*/  SYNCS.EXCH.64 URZ, [UR8+0x90], UR6 ;  /* 0x00009006083f75b2 */ /* 0x0000a20008000100 */
[----:B------:R0:W3:Y:S01]  /*02a0*/  SYNCS.EXCH.64 URZ, [UR8+0x8], UR4 ;  /* 0x00000804083f75b2 */ /* 0x0000e20008000100 */
[----:B------:R0:W4:Y:S01]  /*02b0*/  SYNCS.EXCH.64 URZ, [UR8+0x98], UR6 ;  /* 0x00009806083f75b2 */ /* 0x0001220008000100 */
[----:B------:R0:W0:Y:S01]  /*02c0*/  SYNCS.EXCH.64 URZ, [UR8+0x10], UR4 ;  /* 0x00001004083f75b2 */ /* 0x0000220008000100 */
        /* <DEDUP_REMOVED lines=31> */
[----:B-1234-:R-:W-:Y:S01]  /*04c0*/  NOP ;  /* 0x0000000000007918 */ /* 0x01efe20000000000 */
.L_x_3:
[----:B0-----:R-:W-:Y:S05]  /*04d0*/  BSYNC B0 ;  /* 0x0000000000007941 */ /* 0x001fea0003800000 */
.L_x_2:
[----:B------:R-:W0:Y:S01]  /*04e0*/  SHFL.IDX PT, R13, R2, RZ, 0x1f ;  /* 0x00001fff020d7589 */ /* 0x000e2200000e0000 */
[----:B------:R-:W1:Y:S01]  /*04f0*/  S2UR UR12, SR_CTAID.X ;  /* 0x00000000000c79c3 */ /* 0x000e620000002500 */
[----:B------:R-:W-:Y:S02]  /*0500*/  LOP3.LUT R3, R3, 0xffffff80, RZ, 0xc0, !PT ;  /* 0xffffff8003037812 */ /* 0x000fe400078ec0ff */
[----:B------:R-:W-:Y:S01]  /*0510*/  ELECT P0, URZ, PT ;  /* 0x00000000003f782f */ /* 0x000fe20003800000 */
[----:B------:R2:W3:Y:S01]  /*0520*/  SHFL.IDX PT, R12, R2, RZ, 0x1f ;  /* 0x00001fff020c7589 */ /* 0x0004e200000e0000 */
[----:B------:R-:W-:Y:S01]  /*0530*/  ELECT P1, URZ, PT ;  /* 0x00000000003f782f */ /* 0x000fe20003820000 */
[----:B------:R-:W-:Y:S01]  /*0540*/  NOP ;  /* 0x0000000000007918 */ /* 0x000fe20000000000 */
[----:B------:R-:W-:Y:S01]  /*0550*/  IMAD.IADD R3, R4, 0x1, -R3 ;  /* 0x0000000104037824 */ /* 0x000fe200078e0a03 */
[----:B------:R-:W4:Y:S01]  /*0560*/  S2R R6, SR_CTAID.Y ;  /* 0x0000000000067919 */ /* 0x000f220000002600 */
[----:B------:R-:W-:Y:S01]  /*0570*/  ULDC UR4, c[0x0][0x150] ;  /* 0x0000540000047ab9 */ /* 0x000fe20000000800 */
[----:B------:R-:W5:Y:S01]  /*0580*/  LDC R14, c[0x0][0x144] ;  /* 0x00005100ff0e7b82 */ /* 0x000f620000000800 */
[----:B------:R-:W-:Y:S01]  /*0590*/  UMOV UR11, 0x80 ;  /* 0x00000080000b7882 */ /* 0x000fe20000000000 */
[----:B------:R-:W-:Y:S01]  /*05a0*/  SHF.R.S32.HI R0, RZ, 0x1f, R3 ;  /* 0x0000001fff007819 */ /* 0x000fe20000011403 */
[----:B------:R-:W-:Y:S01]  /*05b0*/  NOP ;  /* 0x0000000000007918 */ /* 0x000fe20000000000 */
[C---:B------:R-:W-:Y:S01]  /*05c0*/  VIADD R35, R10.reuse, 0xffffffff ;  /* 0xffffffff0a237836 */ /* 0x040fe20000000000 */
[----:B------:R-:W-:Y:S01]  /*05d0*/  ISETP.NE.AND P4, PT, R10, RZ, PT ;  /* 0x000000ff0a00720c */ /* 0x000fe20003f85270 */
[----:B------:R-:W-:Y:S01]  /*05e0*/  IMAD.MOV.U32 R89, RZ, RZ, 0x1 ;  /* 0x00000001ff597424 */ /* 0x000fe200078e00ff */
[----:B------:R-:W-:Y:S01]  /*05f0*/  LEA.HI R9, R0, R3, RZ, 0x3 ;  /* 0x0000000300097211 */ /* 0x000fe200078f18ff */
[----:B------:R-:W5:Y:S01]  /*0600*/  LDC R15, c[0x0][0x140] ;  /* 0x00005000ff0f7b82 */ /* 0x000f620000000800 */
[----:B------:R-:W-:-:S02]  /*0610*/  ISETP.GE.U32.AND P6, PT, R35, 0x2, PT ;  /* 0x000000022300780c */ /* 0x000fc40003fc6070 */
[--C-:B------:R-:W-:Y:S02]  /*0620*/  SHF.R.S32.HI R11, RZ, 0x3, R9.reuse ;  /* 0x00000003ff0b7819 */ /* 0x100fe40000011409 */
[----:B--2---:R-:W-:Y:S02]  /*0630*/  SHF.R.S32.HI R2, RZ, 0x1f, R9 ;  /* 0x0000001fff027819 */ /* 0x004fe40000011409 */
[----:B------:R-:W-:Y:S01]  /*0640*/  SHF.R.S32.HI R9, RZ, 0x1f, R8 ;  /* 0x0000001fff097819 */ /* 0x000fe20000011408 */
[----:B------:R-:W2:Y:S01]  /*0650*/  LDC R25, c[0x0][0x148] ;  /* 0x00005200ff197b82 */ /* 0x000ea20000000800 */
[----:B0-----:R-:W-:Y:S02]  /*0660*/  ISETP.NE.OR P0, PT, R13, RZ, !P0 ;  /* 0x000000ff0d00720c */ /* 0x001fe40004705670 */
[----:B-1----:R-:W-:Y:S02]  /*0670*/  I2FP.F32.U32 R13, UR12 ;  /* 0x0000000c000d7c45 */ /* 0x002fe40008201000 */
[----:B------:R-:W-:-:S02]  /*0680*/  LEA.HI R2, R2, R11, RZ, 0x2 ;  /* 0x0000000b02027211 */ /* 0x000fc400078f10ff */
[----:B------:R-:W-:Y:S01]  /*0690*/  LEA.HI R9, R9, R8, RZ, 0x2 ;  /* 0x0000000809097211 */ /* 0x000fe200078f10ff */
[----:B------:R-:W-:Y:S01]  /*06a0*/  FMUL R13, R13, UR4 ;  /* 0x000000040d0d7c20 */ /* 0x000fe20008400000 */
[----:B---3--:R-:W-:Y:S01]  /*06b0*/  ISETP.NE.OR P1, PT, R12, RZ, !P1 ;  /* 0x000000ff0c00720c */ /* 0x008fe20004f25670 */
[----:B------:R-:W-:Y:S01]  /*06c0*/  ULDC UR4, c[0x0][0x154] ;  /* 0x0000550000047ab9 */ /* 0x000fe20000000800 */
[----:B------:R-:W-:Y:S02]  /*06d0*/  LOP3.LUT R12, R2, 0xfffffffc, RZ, 0xc0, !PT ;  /* 0xfffffffc020c7812 */ /* 0x000fe400078ec0ff */
[----:B------:R-:W-:Y:S01]  /*06e0*/  LOP3.LUT R9, R9, 0x3ffffffc, RZ, 0xc0, !PT ;  /* 0x3ffffffc09097812 */ /* 0x000fe200078ec0ff */
[----:B------:R-:W0:Y:S01]  /*06f0*/  F2I.U32.TRUNC.NTZ R13, R13 ;  /* 0x0000000d000d7305 */ /* 0x000e22000020f000 */
[----:B------:R-:W-:Y:S01]  /*0700*/  SHF.R.S32.HI R2, RZ, 0x1f, R5 ;  /* 0x0000001fff027819 */ /* 0x000fe20000011405 */
[----:B------:R-:W-:Y:S01]  /*0710*/  IMAD.IADD R12, R11, 0x1, -R12 ;  /* 0x000000010b0c7824 */ /* 0x000fe200078e0a0c */
[----:B------:R-:W-:Y:S01]  /*0720*/  VOTEU.ALL UP1, P0 ;  /* 0x00000000003f7886 */ /* 0x000fe20000020000 */
[----:B------:R-:W-:Y:S01]  /*0730*/  IMAD.IADD R9, R8, 0x1, -R9 ;  /* 0x0000000108097824 */ /* 0x000fe200078e0a09 */
[----:B------:R-:W-:Y:S01]  /*0740*/  LEA.HI R2, R2, R5, RZ, 0x2 ;  /* 0x0000000502027211 */ /* 0x000fe200078f10ff */
[----:B------:R-:W-:Y:S01]  /*0750*/  VOTEU.ALL UP0, P0 ;  /* 0x00000000003f7886 */ /* 0x000fe20000000000 */
[----:B----4-:R-:W-:Y:S01]  /*0760*/  I2FP.F32.U32 R8, R6 ;  /* 0x0000000600087245 */ /* 0x010fe20000201000 */
[----:B------:R-:W-:Y:S01]  /*0770*/  IMAD R9, R9, 0x4, R12 ;  /* 0x0000000409097824 */ /* 0x000fe200078e020c */
[----:B------:R-:W-:Y:S01]  /*0780*/  LOP3.LUT R2, R2, 0xfffffffc, RZ, 0xc0, !PT ;  /* 0xfffffffc02027812 */ /* 0x000fe200078ec0ff */
[----:B------:R-:W-:Y:S01]  /*0790*/  VOTEU.ALL UP2, P1 ;  /* 0x00000000003f7886 */ /* 0x000fe20000840000 */
[----:B------:R-:W1:Y:S01]  /*07a0*/  @!UP1 S2UR UR7, SR_CgaCtaId ;  /* 0x00000000000799c3 */ /* 0x000e620000008800 */
[----:B------:R-:W-:Y:S01]  /*07b0*/  FMUL R8, R8, UR4 ;  /* 0x0000000408087c20 */ /* 0x000fe20008400000 */
[----:B------:R-:W-:Y:S01]  /*07c0*/  IMAD.SHL.U32 R88, R9, 0x4, RZ ;  /* 0x0000000409587824 */ /* 0x000fe200078e00ff */
[----:B------:R-:W-:Y:S01]  /*07d0*/  UMOV UR4, 0x20 ;  /* 0x0000002000047882 */ /* 0x000fe20000000000 */
[----:B------:R-:W-:Y:S01]  /*07e0*/  IMAD.IADD R5, R5, 0x1, -R2 ;  /* 0x0000000105057824 */ /* 0x000fe200078e0a02 */
[----:B------:R-:W-:Y:S01]  /*07f0*/  LEA.HI R2, R9, R9, RZ, 0x1 ;  /* 0x0000000909027211 */ /* 0x000fe200078f08ff */
[----:B0-----:R-:W-:Y:S01]  /*0800*/  IMAD.MOV R13, RZ, RZ, -R13 ;  /* 0x000000ffff0d7224 */ /* 0x001fe200078e0a0d */
[----:B------:R-:W0:Y:S01]  /*0810*/  F2I.U32.TRUNC.NTZ R8, R8 ;  /* 0x0000000800087305 */ /* 0x000e22000020f000 */
[----:B------:R-:W3:Y:S01]  /*0820*/  @!UP2 S2UR UR10, SR_CgaCtaId ;  /* 0x00000000000aa9c3 */ /* 0x000ee20000008800 */
[----:B------:R-:W-:Y:S01]  /*0830*/  LOP3.LUT R2, R2, 0xfffffffe, RZ, 0xc0, !PT ;  /* 0xfffffffe02027812 */ /* 0x000fe200078ec0ff */
[----:B-----5:R-:W-:Y:S01]  /*0840*/  IMAD R21, R14, R13, UR12 ;  /* 0x0000000c0e157e24 */ /* 0x020fe2000f8e020d */
[----:B------:R-:W-:Y:S01]  /*0850*/  @!UP1 UMOV UR6, 0x400 ;  /* 0x0000040000069882 */ /* 0x000fe20000000000 */
[----:B------:R-:W-:-:S04]  /*0860*/  @!UP1 UIADD3 UR4, -UR4, 0x100000, URZ ;  /* 0x0010000004049890 */ /* 0x000fc8000fffe13f */
[----:B------:R-:W-:Y:S02]  /*0870*/  @!UP1 USHF.L.U32 UR5, UR4, 0xb, URZ ;  /* 0x0000000b04059899 */ /* 0x000fe4000800063f */
[----:B------:R-:W-:Y:S01]  /*0880*/  @!UP1 USHF.L.U32 UR4, UR4, 0x1, URZ ;  /* 0x0000000104049899 */ /* 0x000fe2000800063f */
[C---:B------:R-:W-:Y:S01]  /*0890*/  LOP3.LUT R88, R9.reuse, 0xc, R88, 0x78, !PT ;  /* 0x0000000c09587812 */ /* 0x040fe200078e7858 */
[----:B------:R-:W-:Y:S01]  /*08a0*/  IMAD.IADD R2, R9, 0x1, -R2 ;  /* 0x0000000109027824 */ /* 0x000fe200078e0a02 */
[----:B------:R-:W-:Y:S01]  /*08b0*/  @!UP2 UMOV UR9, 0x400 ;  /* 0x000004000009a882 */ /* 0x000fe20000000000 */
[----:B------:R-:W-:Y:S01]  /*08c0*/  VOTEU.ALL UP3, P1 ;  /* 0x00000000003f7886 */ /* 0x000fe20000860000 */
[----:B------:R-:W-:Y:S01]  /*08d0*/  VOTEU.ALL UP4, P1 ;  /* 0x00000000003f7886 */ /* 0x000fe20000880000 */
[----:B------:R-:W-:Y:S01]  /*08e0*/  VOTEU.ALL UP5, P1 ;  /* 0x00000000003f7886 */ /* 0x000fe200008a0000 */
[----:B------:R-:W-:Y:S01]  /*08f0*/  ISETP.NE.AND P3, PT, R2, R21, PT ;  /* 0x000000150200720c */ /* 0x000fe20003f65270 */
[----:B------:R4:W4:Y:S01]  /*0900*/  SHFL.IDX PT, R14, R7, RZ, 0x1f ;  /* 0x00001fff070e7589 */ /* 0x00092200000e0000 */
[----:B------:R-:W-:Y:S01]  /*0910*/  ISETP.EQ.U32.AND P2, PT, R15, 0x1, PT ;  /* 0x000000010f00780c */ /* 0x000fe20003f42070 */
[----:B0-----:R-:W-:Y:S01]  /*0920*/  IMAD.MOV R20, RZ, RZ, -R8 ;  /* 0x000000ffff147224 */ /* 0x001fe200078e0a08 */
[----:B-1----:R-:W-:-:S02]  /*0930*/  @!UP1 ULEA UR8, UR7, UR6, 0x18 ;  /* 0x0000000607089291 */ /* 0x002fc4000f8ec03f */
[----:B------:R-:W-:-:S04]  /*0940*/  @!UP2 UIADD3 UR6, -UR11, 0x100000, URZ ;  /* 0x001000000b06a890 */ /* 0x000fc8000fffe13f */
[----:B------:R-:W-:Y:S02]  /*0950*/  @!UP2 USHF.L.U32 UR7, UR6, 0xb, URZ ;  /* 0x0000000b0607a899 */ /* 0x000fe4000800063f */
[----:B------:R-:W-:Y:S01]  /*0960*/  @!UP2 USHF.L.U32 UR6, UR6, 0x1, URZ ;  /* 0x000000010606a899 */ /* 0x000fe2000800063f */
[----:B--2---:R-:W-:Y:S01]  /*0970*/  IMAD R9, R25, R20, R6 ;  /* 0x0000001419097224 */ /* 0x004fe200078e0206 */
[----:B------:R-:W-:Y:S01]  /*0980*/  VOTEU.ALL UP1, P0 ;  /* 0x00000000003f7886 */ /* 0x000fe20000020000 */
[----:B------:R-:W-:Y:S01]  /*0990*/  LOP3.LUT P0, RZ, R3, 0x7, RZ, 0xc0, !PT ;  /* 0x0000000703ff7812 */ /* 0x000fe2000780c0ff */
[----:B---3--:R-:W-:Y:S01]  /*09a0*/  @!UP2 ULEA UR9, UR10, UR9, 0x18 ;  /* 0x000000090a09a291 */ /* 0x008fe2000f8ec03f */
[----:B------:R-:W-:Y:S01]  /*09b0*/  @P3 LEA.HI R2, R88, R88, RZ, 0x1 ;  /* 0x0000005858023211 */ /* 0x000fe200078f08ff */
[----:B------:R-:W-:Y:S01]  /*09c0*/  VOTEU.ALL UP2, P1 ;  /* 0x00000000003f7886 */ /* 0x000fe20000840000 */
[----:B------:R-:W-:Y:S01]  /*09d0*/  ISETP.NE.AND P1, PT, R5, 0x3, PT ;  /* 0x000000030500780c */ /* 0x000fe20003f25270 */
[----:B------:R-:W0:Y:S02]  /*09e0*/  FENCE.VIEW.ASYNC.S ;  /* 0x00000000000073c6 */ /* 0x000e240000000000 */
[----:B0-----:R0:W1:Y:S01]  /*09f0*/  @!UP0 SYNCS.EXCH.64 URZ, [UR8+0x150], UR4 ;  /* 0x00015004083f85b2 */ /* 0x0010620008000100 */
[----:B------:R-:W-:-:S02]  /*0a00*/  @P3 SHF.R.S32.HI R2, RZ, 0x1, R2 ;  /* 0x00000001ff023819 */ /* 0x000fc40000011402 */
[----:B------:R-:W-:Y:S02]  /*0a10*/  ISETP.EQ.OR P1, PT, R5, RZ, !P1 ;  /* 0x000000ff0500720c */ /* 0x000fe40004f22670 */
[----:B------:R-:W-:Y:S02]  /*0a20*/  @P3 ISETP.NE.AND P5, PT, R2, R9, PT ;  /* 0x000000090200320c */ /* 0x000fe40003fa5270 */
[----:B------:R-:W-:Y:S02]  /*0a30*/  ISETP.LT.U32.AND P0, PT, R88, 0x2, !P0 ;  /* 0x000000025800780c */ /* 0x000fe40004701070 */
[----:B------:R-:W-:Y:S02]  /*0a40*/  ISETP.EQ.AND P1, PT, R10, RZ, P1 ;  /* 0x000000ff0a00720c */ /* 0x000fe40000f22270 */
[----:B------:R-:W-:Y:S02]  /*0a50*/  SEL R2, RZ, 0x1, !P0 ;  /* 0x00000001ff027807 */ /* 0x000fe40004000000 */
[----:B------:R-:W-:-:S02]  /*0a60*/  @P3 SEL R89, RZ, 0x1, P5 ;  /* 0x00000001ff593807 */ /* 0x000fc40002800000 */
[----:B------:R-:W-:Y:S01]  /*0a70*/  SEL R16, RZ, 0x1, !P1 ;  /* 0x00000001ff107807 */ /* 0x000fe20004800000 */
[----:B------:R0:W2:Y:S01]  /*0a80*/  @!UP1 SYNCS.EXCH.64 URZ, [UR8+0x158], UR4 ;  /* 0x00015804083f95b2 */ /* 0x0000a20008000100 */
[----:B------:R-:W-:Y:S01]  /*0a90*/  NOP ;  /* 0x0000000000007918 */ /* 0x000fe20000000000 */
[----:B------:R-:W-:Y:S02]  /*0aa0*/  LOP3.LUT R89, R89, R2, RZ, 0xc0, !PT ;  /* 0x0000000259597212 */ /* 0x000fe400078ec0ff */
[----:B------:R-:W-:Y:S01]  /*0ab0*/  SEL R16, R16, 0x2, P6 ;  /* 0x0000000210107807 */ /* 0x000fe20003000000 */
[----:B------:R0:W3:Y:S01]  /*0ac0*/  @!UP2 SYNCS.EXCH.64 URZ, [UR9+0x130], UR6 ;  /* 0x00013006093fa5b2 */ /* 0x0000e20008000100 */
[----:B------:R0:W0:Y:S01]  /*0ad0*/  @!UP3 SYNCS.EXCH.64 URZ, [UR9+0x138], UR6 ;  /* 0x00013806093fb5b2 */ /* 0x0000220008000100 */
[----:B------:R0:W0:Y:S01]  /*0ae0*/  @!UP4 SYNCS.EXCH.64 URZ, [UR9+0x140], UR6 ;  /* 0x00014006093fc5b2 */ /* 0x0000220008000100 */
[----:B------:R0:W0:Y:S01]  /*0af0*/  @!UP5 SYNCS.EXCH.64 URZ, [UR9+0x148], UR6 ;  /* 0x00014806093fd5b2 */ /* 0x0000220008000100 */
[----:B------:R-:W-:Y:S01]  /*0b00*/  NOP ;  /* 0x0000000000007918 */ /* 0x000fe20000000000 */
[----:B-1--4-:R-:W-:Y:S05]  /*0b10*/  @!P2 BRA `(.L_x_4) ;  /* 0x000000000008a947 */ /* 0x012fea0003800000 */
[----:B0-23--:R-:W-:Y:S01]  /*0b20*/  UCGABAR_ARV ;  /* 0x00000000000079c7 */ /* 0x00dfe20008000000 */
[----:B------:R-:W-:Y:S05]  /*0b30*/  BRA `(.L_x_5) ;  /* 0x0000000000047947 */ /* 0x000fea0003800000 */
.L_x_4:
[----:B0-23--:R-:W-:Y:S01]  /*0b40*/  NOP ;  /* 0x0000000000007918 */ /* 0x00dfe20000000000 */
.L_x_5:
[----:B------:R-:W-:Y:S01]  /*0b50*/  ULDC.64 UR4, c[0x0][0x598] ;  /* 0x0001660000047ab9 */ /* 0x000fe20000000a00 */
[----:B------:R-:W-:Y:S01]  /*0b60*/  ULDC.64 UR36, c[0x0][0x208] ;  /* 0x0000820000247ab9 */ /* 0x000fe20000000a00 */
[----:B------:R-:W-:-:S04]  /*0b70*/  ISETP.NE.U32.AND P0, PT, RZ, UR4, PT ;  /* 0x00000004ff007c0c */ /* 0x000fc8000bf05070 */
[----:B------:R-:W-:-:S13]  /*0b80*/  ISETP.NE.AND.EX P0, PT, RZ, UR5, PT, P0 ;  /* 0x00000005ff007c0c */ /* 0x000fda000bf05300 */
[----:B------:R-:W-:Y:S05]  /*0b90*/  @!P0 BRA `(.L_x_6) ;  /* 0x00000000001c8947 */ /* 0x000fea0003800000 */
[----:B------:R-:W0:Y:S02]  /*0ba0*/  LDC.64 R8, c[0x0][0x598] ;  /* 0x00016600ff087b82 */ /* 0x000e240000000a00 */
[----:B0-----:R-:W2:Y:S02]  /*0bb0*/  LDG.E.64 R8, desc[UR36][R8.64] ;  /* 0x0000002408087981 */ /* 0x001ea4000c1e1b00 */
[----:B--2---:R-:W-:-:S04]  /*0bc0*/  ISETP.NE.U32.AND P0, PT, R8, RZ, PT ;  /* 0x000000ff0800720c */ /* 0x004fc80003f05070 */
[----:B------:R-:W-:-:S13]  /*0bd0*/  ISETP.NE.AND.EX P0, PT, R9, RZ, PT, P0 ;  /* 0x000000ff0900720c */ /* 0x000fda0003f05300 */
[----:B------:R-:W-:Y:S05]  /*0be0*/  @!P0 BRA `(.L_x_6) ;  /* 0x0000000000088947 */ /* 0x000fea0003800000 */
[----:B------:R0:W5:Y:S01]  /*0bf0*/  LD.E R90, desc[UR36][R8.64] ;  /* 0x00000024085a7980 */ /* 0x000162000c101900 */
[----:B------:R-:W-:Y:S05]  /*0c00*/  BRA `(.L_x_7) ;  /* 0x0000000000247947 */ /* 0x000fea0003800000 */
.L_x_6:
[----:B------:R-:W-:Y:S02]  /*0c10*/  ULDC.64 UR4, c[0x0][0x588] ;  /* 0x0001620000047ab9 */ /* 0x000fe40000000a00 */
[----:B------:R-:W-:-:S04]  /*0c20*/  ISETP.NE.U32.AND P0, PT, RZ, UR4, PT ;  /* 0x00000004ff007c0c */ /* 0x000fc8000bf05070 */
[----:B------:R-:W-:-:S13]  /*0c30*/  ISETP.NE.AND.EX P0, PT, RZ, UR5, PT, P0 ;  /* 0x00000005ff007c0c */ /* 0x000fda000bf05300 */
[----:B------:R-:W-:Y:S05]  /*0c40*/  @!P0 BRA `(.L_x_8) ;  /* 0x00000000000c8947 */ /* 0x000fea0003800000 */
[----:B------:R-:W0:Y:S02]  /*0c50*/  LDC.64 R90, c[0x0][0x588] ;  /* 0x00016200ff5a7b82 */ /* 0x000e240000000a00 */
[----:B0-----:R1:W5:Y:S01]  /*0c60*/  LDG.E R90, desc[UR36][R90.64] ;  /* 0x000000245a5a7981 */ /* 0x001362000c1e1900 */
[----:B------:R-:W-:Y:S05]  /*0c70*/  BRA `(.L_x_7) ;  /* 0x0000000000087947 */ /* 0x000fea0003800000 */
.L_x_8:
[----:B------:R-:W-:Y:S02]  /*0c80*/  ULDC UR4, c[0x0][0x580] ;  /* 0x0001600000047ab9 */ /* 0x000fe40000000800 */
[----:B------:R-:W-:-:S07]  /*0c90*/  IMAD.U32 R90, RZ, RZ, UR4 ;  /* 0x00000004ff5a7e24 */ /* 0x000fce000f8e00ff */
.L_x_7:
[----:B------:R-:W-:Y:S02]  /*0ca0*/  ULDC.64 UR4, c[0x0][0x5a0] ;  /* 0x0001680000047ab9 */ /* 0x000fe40000000a00 */
[----:B------:R-:W-:-:S04]  /*0cb0*/  ISETP.NE.U32.AND P0, PT, RZ, UR4, PT ;  /* 0x00000004ff007c0c */ /* 0x000fc8000bf05070 */
[----:B------:R-:W-:-:S13]  /*0cc0*/  ISETP.NE.AND.EX P0, PT, RZ, UR5, PT, P0 ;  /* 0x00000005ff007c0c */ /* 0x000fda000bf05300 */
[----:B------:R-:W-:Y:S05]  /*0cd0*/  @!P0 BRA `(.L_x_9) ;  /* 0x00000000001c8947 */ /* 0x000fea0003800000 */
[----:B0-----:R-:W0:Y:S02]  /*0ce0*/  LDC.64 R8, c[0x0][0x5a0] ;  /* 0x00016800ff087b82 */ /* 0x001e240000000a00 */
[----:B0-----:R-:W2:Y:S02]  /*0cf0*/  LDG.E.64 R8, desc[UR36][R8.64] ;  /* 0x0000002408087981 */ /* 0x001ea4000c1e1b00 */
[----:B--2---:R-:W-:-:S04]  /*0d00*/  ISETP.NE.U32.AND P0, PT, R8, RZ, PT ;  /* 0x000000ff0800720c */ /* 0x004fc80003f05070 */
[----:B------:R-:W-:-:S13]  /*0d10*/  ISETP.NE.AND.EX P0, PT, R9, RZ, PT, P0 ;  /* 0x000000ff0900720c */ /* 0x000fda0003f05300 */
[----:B------:R-:W-:Y:S05]  /*0d20*/  @!P0 BRA `(.L_x_9) ;  /* 0x0000000000088947 */ /* 0x000fea0003800000 */
[----:B-1----:R0:W5:Y:S01]  /*0d30*/  LD.E R91, desc[UR36][R8.64] ;  /* 0x00000024085b7980 */ /* 0x002162000c101900 */
[----:B------:R-:W-:Y:S05]  /*0d40*/  BRA `(.L_x_10) ;  /* 0x0000000000247947 */ /* 0x000fea0003800000 */
.L_x_9:
[----:B------:R-:W-:Y:S02]  /*0d50*/  ULDC.64 UR4, c[0x0][0x590] ;  /* 0x0001640000047ab9 */ /* 0x000fe40000000a00 */
[----:B------:R-:W-:-:S04]  /*0d60*/  ISETP.NE.U32.AND P0, PT, RZ, UR4, PT ;  /* 0x00000004ff007c0c */ /* 0x000fc8000bf05070 */
[----:B------:R-:W-:-:S13]  /*0d70*/  ISETP.NE.AND.EX P0, PT, RZ, UR5, PT, P0 ;  /* 0x00000005ff007c0c */ /* 0x000fda000bf05300 */
[----:B------:R-:W-:Y:S05]  /*0d80*/  @!P0 BRA `(.L_x_11) ;  /* 0x00000000000c8947 */ /* 0x000fea0003800000 */
[----:B0-----:R-:W1:Y:S02]  /*0d90*/  LDC.64 R8, c[0x0][0x590] ;  /* 0x00016400ff087b82 */ /* 0x001e640000000a00 */
[----:B-1----:R1:W5:Y:S01]  /*0da0*/  LDG.E R91, desc[UR36][R8.64] ;  /* 0x00000024085b7981 */ /* 0x002362000c1e1900 */
[----:B------:R-:W-:Y:S05]  /*0db0*/  BRA `(.L_x_10) ;  /* 0x0000000000087947 */ /* 0x000fea0003800000 */
.L_x_11:
[----:B------:R-:W-:Y:S02]  /*0dc0*/  ULDC UR4, c[0x0][0x584] ;  /* 0x0001610000047ab9 */ /* 0x000fe40000000800 */
[----:B-1----:R-:W-:-:S07]  /*0dd0*/  IMAD.U32 R91, RZ, RZ, UR4 ;  /* 0x00000004ff5b7e24 */ /* 0x002fce000f8e00ff */
.L_x_10:
[----:B------:R-:W2:Y:S01]  /*0de0*/  LDC R2, c[0x0][0x65c] ;  /* 0x00019700ff027b82 */ /* 0x000ea20000000800 */
[----:B------:R-:W-:Y:S01]  /*0df0*/  ULDC UR6, c[0x0][0x28c] ;  /* 0x0000a30000067ab9 */ /* 0x000fe20000000800 */
[----:B------:R-:W-:Y:S01]  /*0e00*/  ISETP.NE.AND P0, PT, R10, 0x2, PT ;  /* 0x000000020a00780c */ /* 0x000fe20003f05270 */
[----:B------:R-:W-:Y:S01]  /*0e10*/  UIADD3 UR6, UR6, 0x1f, URZ ;  /* 0x0000001f06067890 */ /* 0x000fe2000fffe03f */
[----:B01----:R-:W-:Y:S01]  /*0e20*/  IMAD.U32 R8, RZ, RZ, UR12 ;  /* 0x0000000cff087e24 */ /* 0x003fe2000f8e00ff */
[----:B------:R-:W-:Y:S01]  /*0e30*/  UMOV UR38, URZ ;  /* 0x0000003f00267c82 */ /* 0x000fe20008000000 */
[----:B------:R-:W-:Y:S01]  /*0e40*/  IMAD.MOV.U32 R9, RZ, RZ, RZ ;  /* 0x000000ffff097224 */ /* 0x000fe200078e00ff */
[----:B------:R-:W-:Y:S01]  /*0e50*/  USHF.R.S32.HI UR7, URZ, 0x1f, UR6 ;  /* 0x0000001f3f077899 */ /* 0x000fe20008011406 */
[----:B------:R-:W-:Y:S01]  /*0e60*/  UMOV UR39, URZ ;  /* 0x0000003f00277c82 */ /* 0x000fe20008000000 */
[----:B------:R-:W-:Y:S02]  /*0e70*/  ULDC.64 UR8, c[0x0][0x650] ;  /* 0x0001940000087ab9 */ /* 0x000fe40000000a00 */
[----:B------:R-:W-:-:S04]  /*0e80*/  ULEA.HI UR7, UR7, UR6, URZ, 0x5 ;  /* 0x0000000607077291 */ /* 0x000fc8000f8f283f */
[----:B------:R-:W-:Y:S01]  /*0e90*/  USHF.R.S32.HI UR40, URZ, 0x5, UR7 ;  /* 0x000000053f287899 */ /* 0x000fe20008011407 */
[----:B--2---:R-:W-:-:S13]  /*0ea0*/  ISETP.NE.AND P1, PT, R2, 0x1, PT ;  /* 0x000000010200780c */ /* 0x004fda0003f25270 */
[----:B------:R-:W0:Y:S01]  /*0eb0*/  @P1 LDC R19, c[0x0][0x10] ;  /* 0x00000400ff131b82 */ /* 0x000e220000000800 */
[----:B------:R-:W-:Y:S02]  /*0ec0*/  @P1 IMAD.MOV.U32 R7, RZ, RZ, RZ ;  /* 0x000000ffff071224 */ /* 0x000fe400078e00ff */
[----:B------:R-:W-:-:S05]  /*0ed0*/  @P1 IMAD.MOV.U32 R17, RZ, RZ, RZ ;  /* 0x000000ffff111224 */ /* 0x000fca00078e00ff */
[----:B------:R-:W1:Y:S01]  /*0ee0*/  @!P1 LDC R11, c[0x0][0xc] ;  /* 0x00000300ff0b9b82 */ /* 0x000e620000000800 */
[----:B------:R-:W-:Y:S01]  /*0ef0*/  ULDC UR4, c[0x0][0xc] ;  /* 0x0000030000047ab9 */ /* 0x000fe20000000800 */
[----:B------:R-:W-:Y:S02]  /*0f00*/  ULDC UR5, c[0x0][0x10] ;  /* 0x0000040000057ab9 */ /* 0x000fe40000000800 */
[----:B------:R-:W-:-:S04]  /*0f10*/  UIMAD.WIDE.U32 UR4, UR4, UR5, URZ ;  /* 0x00000005040472a5 */ /* 0x000fc8000f8e003f */
[----:B------:R-:W2:Y:S01]  /*0f20*/  LDC R2, c[0x0][0x14] ;  /* 0x00000500ff027b82 */ /* 0x000ea20000000800 */
[----:B0-----:R-:W-:-:S04]  /*0f30*/  @P1 IMAD.WIDE.U32 R18, R19, UR12, R6 ;  /* 0x0000000c13121c25 */ /* 0x001fc8000f8e0006 */
[----:B------:R-:W-:Y:S02]  /*0f40*/  @P1 IMAD.IADD R17, R19, 0x1, R17 ;  /* 0x0000000113111824 */ /* 0x000fe400078e0211 */
[----:B-1----:R-:W-:-:S04]  /*0f50*/  @!P1 IMAD.WIDE.U32 R8, R6, R11, R8 ;  /* 0x0000000b06089225 */ /* 0x002fc800078e0008 */
[----:B------:R-:W-:Y:S02]  /*0f60*/  @!P1 IMAD.MOV.U32 R18, RZ, RZ, R8 ;  /* 0x000000ffff129224 */ /* 0x000fe400078e0008 */
[----:B------:R-:W-:Y:S02]  /*0f70*/  @!P1 IMAD.MOV.U32 R17, RZ, RZ, R9 ;  /* 0x000000ffff119224 */ /* 0x000fe400078e0009 */
[----:B--2---:R-:W-:-:S04]  /*0f80*/  IMAD.WIDE.U32 R12, R2, UR4, RZ ;  /* 0x00000004020c7c25 */ /* 0x004fc8000f8e00ff */
[----:B------:R-:W-:Y:S01]  /*0f90*/  IMAD R23, R2, UR5, RZ ;  /* 0x0000000502177c24 */ /* 0x000fe2000f8e02ff */
[----:B------:R0:W-:Y:S03]  /*0fa0*/  STL.64 [R1], R12 ;  /* 0x0000000c01007387 */ /* 0x0001e60000100a00 */
[----:B------:R-:W-:Y:S01]  /*0fb0*/  IMAD.IADD R23, R13, 0x1, R23 ;  /* 0x000000010d177824 */ /* 0x000fe200078e0217 */
[----:B------:R-:W-:Y:S06]  /*0fc0*/  @P0 BRA `(.L_x_12) ;  /* 0x0000000000200947 */ /* 0x000fec0003800000 */
[----:B------:R-:W-:Y:S01]  /*0fd0*/  UISETP.GE.U32.AND UP0, UPT, UR40, 0x12, UPT ;  /* 0x000000122800788c */ /* 0x000fe2000bf06070 */
[----:B------:R-:W-:Y:S01]  /*0fe0*/  IADD3 R18, P0, R18, R12, RZ ;  /* 0x0000000c12127210 */ /* 0x000fe20007f1e0ff */
[----:B------:R-:W-:Y:S01]  /*0ff0*/  UIMAD.WIDE.U32 UR4, UR40, 0x38e38e39, URZ ;  /* 0x38e38e39280478a5 */ /* 0x000fe2000f8e003f */
[----:B------:R-:W-:-:S03]  /*1000*/  UMOV UR39, URZ ;  /* 0x0000003f00277c82 */ /* 0x000fc60008000000 */
[----:B------:R-:W-:Y:S01]  /*1010*/  USHF.R.U32.HI UR4, URZ, 0x2, UR5 ;  /* 0x000000023f047899 */ /* 0x000fe20008011605 */
[----:B------:R-:W-:-:S03]  /*1020*/  IMAD.X R17, R23, 0x1, R17, P0 ;  /* 0x0000000117117824 */ /* 0x000fc600000e0611 */
[----:B------:R-:W-:Y:S02]  /*1030*/  UIMAD UR38, UR4, -0x12, UR40 ;  /* 0xffffffee042678a4 */ /* 0x000fe4000f8e0228 */
[----:B------:R-:W-:-:S12]  /*1040*/  @UP0 ULOP3.LUT UR39, UR4, 0x1, URZ, 0xc0, !UPT ;  /* 0x0000000104270892 */ /* 0x000fd8000f8ec03f */
.L_x_12:
[----:B------:R-:W-:Y:S01]  /*1050*/  ISETP.GE.U32.AND P0, PT, R18, UR8, PT ;  /* 0x0000000812007c0c */ /* 0x000fe2000bf06070 */
[----:B------:R-:W-:Y:S01]  /*1060*/  IMAD.MOV.U32 R19, RZ, RZ, -0x1 ;  /* 0xffffffffff137424 */ /* 0x000fe200078e00ff */
[----:B------:R-:W-:Y:S01]  /*1070*/  PRMT R8, RZ, 0x7610, R8 ;  /* 0x00007610ff087816 */ /* 0x000fe20000000008 */
[----:B------:R-:W-:Y:S01]  /*1080*/  IMAD.MOV.U32 R22, RZ, RZ, -0x1 ;  /* 0xffffffffff167424 */ /* 0x000fe200078e00ff */
[----:B------:R-:W-:Y:S01]  /*1090*/  ISETP.GE.U32.AND.EX P0, PT, R17, UR9, PT, P0 ;  /* 0x0000000911007c0c */ /* 0x000fe2000bf06100 */
[----:B------:R-:W-:-:S12]  /*10a0*/  IMAD.MOV.U32 R2, RZ, RZ, -0x1 ;  /* 0xffffffffff027424 */ /* 0x000fd800078e00ff */
[----:B------:R-:W-:Y:S05]  /*10b0*/  @P0 BRA `(.L_x_13) ;  /* 0x00000004002c0947 */ /* 0x000fea0003800000 */
[----:B------:R-:W1:Y:S01]  /*10c0*/  LDC.64 R26, c[0x0][0x628] ;  /* 0x00018a00ff1a7b82 */ /* 0x000e620000000a00 */
[----:B------:R-:W-:Y:S02]  /*10d0*/  IMAD.MOV.U32 R8, RZ, RZ, R18 ;  /* 0x000000ffff087224 */ /* 0x000fe400078e0012 */
[----:B------:R-:W-:-:S05]  /*10e0*/  IMAD.MOV.U32 R9, RZ, RZ, R17 ;  /* 0x000000ffff097224 */ /* 0x000fca00078e0011 */
[----:B------:R-:W2:Y:S08]  /*10f0*/  LDC R2, c[0x0][0x630] ;  /* 0x00018c00ff027b82 */ /* 0x000eb00000000800 */
[----:B------:R-:W3:Y:S01]  /*1100*/  LDC.64 R28, c[0x0][0x620] ;  /* 0x00018800ff1c7b82 */ /* 0x000ee20000000a00 */
[----:B-1----:R-:W-:-:S04]  /*1110*/  ISETP.NE.U32.AND P0, PT, R26, RZ, PT ;  /* 0x000000ff1a00720c */ /* 0x002fc80003f05070 */
[----:B------:R-:W-:-:S13]  /*1120*/  ISETP.NE.AND.EX P0, PT, R27, RZ, PT, P0 ;  /* 0x000000ff1b00720c */ /* 0x000fda0003f05300 */
[----:B--23--:R-:W-:Y:S05]  /*1130*/  @!P0 BRA `(.L_x_14) ;  /* 0x0000000000288947 */ /* 0x00cfea0003800000 */
[----:B0-----:R-:W0:Y:S02]  /*1140*/  LDC R13, c[0x0][0x634] ;  /* 0x00018d00ff0d7b82 */ /* 0x001e240000000800 */
[----:B0-----:R-:W-:-:S05]  /*1150*/  IADD3 R13, P0, R18, R13, RZ ;  /* 0x0000000d120d7210 */ /* 0x001fca0007f1e0ff */
[----:B------:R-:W-:-:S04]  /*1160*/  IMAD.X R15, RZ, RZ, R17, P0 ;  /* 0x000000ffff0f7224 */ /* 0x000fc800000e0611 */
[----:B------:R-:W-:-:S04]  /*1170*/  IMAD.WIDE.U32 R8, R15, R26, RZ ;  /* 0x0000001a0f087225 */ /* 0x000fc800078e00ff */
[----:B------:R-:W-:-:S04]  /*1180*/  IMAD.WIDE.U32 R10, P0, R13, R27, R8 ;  /* 0x0000001b0d0a7225 */ /* 0x000fc80007800008 */
[----:B------:R-:W-:-:S04]  /*1190*/  IMAD.WIDE.U32 R8, R13, R26, RZ ;  /* 0x0000001a0d087225 */ /* 0x000fc800078e00ff */
[----:B------:R-:W-:Y:S01]  /*11a0*/  IMAD.X R13, RZ, RZ, RZ, P0 ;  /* 0x000000ffff0d7224 */ /* 0x000fe200000e06ff */
[----:B------:R-:W-:Y:S01]  /*11b0*/  IADD3 RZ, P0, R9, R10, RZ ;  /* 0x0000000a09ff7210 */ /* 0x000fe20007f1e0ff */
[----:B------:R-:W-:-:S04]  /*11c0*/  IMAD.MOV.U32 R12, RZ, RZ, R11 ;  /* 0x000000ffff0c7224 */ /* 0x000fc800078e000b */
[----:B------:R-:W-:-:S08]  /*11d0*/  IMAD.WIDE.U32.X R8, R15, R27, R12, P0 ;  /* 0x0000001b0f087225 */ /* 0x000fd000000e040c */
.L_x_14:
[----:B------:R-:W1:Y:S01]  /*11e0*/  LDC.64 R32, c[0x0][0x640] ;  /* 0x00019000ff207b82 */ /* 0x000e620000000a00 */
[-C--:B------:R-:W-:Y:S01]  /*11f0*/  SHF.R.U64 R30, R8, R2.reuse, R9 ;  /* 0x00000002081e7219 */ /* 0x080fe20000001209 */
[----:B------:R-:W-:Y:S01]  /*1200*/  IMAD.MOV.U32 R19, RZ, RZ, R17 ;  /* 0x000000ffff137224 */ /* 0x000fe200078e0011 */
[----:B------:R-:W-:Y:S01]  /*1210*/  SHF.R.U32.HI R2, RZ, R2, R9 ;  /* 0x00000002ff027219 */ /* 0x000fe20000011609 */
[----:B------:R-:W-:Y:S01]  /*1220*/  IMAD.MOV.U32 R26, RZ, RZ, 0x1 ;  /* 0x00000001ff1a7424 */ /* 0x000fe200078e00ff */
[----:B------:R-:W-:-:S03]  /*1230*/  IADD3 R11, P0, RZ, -R30, RZ ;  /* 0x8000001eff0b7210 */ /* 0x000fc60007f1e0ff */
[----:B------:R-:W2:Y:S02]  /*1240*/  LDC R10, c[0x0][0x618] ;  /* 0x00018600ff0a7b82 */ /* 0x000ea40000000800 */
[----:B------:R-:W-:-:S04]  /*1250*/  IMAD.X R9, RZ, RZ, ~R2, P0 ;  /* 0x000000ffff097224 */ /* 0x000fc800000e0e02 */
[-C--:B------:R-:W-:Y:S02]  /*1260*/  IMAD R2, R9, R28.reuse, RZ ;  /* 0x0000001c09027224 */ /* 0x080fe400078e02ff */
[----:B0-----:R-:W0:Y:S01]  /*1270*/  LDC R13, c[0x0][0x608] ;  /* 0x00018200ff0d7b82 */ /* 0x001e220000000800 */
[----:B------:R-:W-:-:S04]  /*1280*/  IMAD.WIDE.U32 R8, R11, R28, R18 ;  /* 0x0000001c0b087225 */ /* 0x000fc800078e0012 */
[----:B------:R-:W-:Y:S02]  /*1290*/  IMAD R11, R11, R29, R2 ;  /* 0x0000001d0b0b7224 */ /* 0x000fe400078e0202 */
[----:B------:R-:W-:Y:S01]  /*12a0*/  IMAD.MOV.U32 R2, RZ, RZ, -0x1 ;  /* 0xffffffffff027424 */ /* 0x000fe200078e00ff */
[----:B------:R-:W3:Y:S01]  /*12b0*/  LDC R31, c[0x0][0x658] ;  /* 0x00019600ff1f7b82 */ /* 0x000ee20000000800 */
[----:B------:R-:W-:Y:S01]  /*12c0*/  IMAD.IADD R9, R9, 0x1, R11 ;  /* 0x0000000109097824 */ /* 0x000fe200078e020b */
[----:B-1----:R-:W-:-:S04]  /*12d0*/  ISETP.NE.U32.AND P0, PT, R32, RZ, PT ;  /* 0x000000ff2000720c */ /* 0x002fc80003f05070 */
[----:B------:R-:W-:Y:S02]  /*12e0*/  ISETP.NE.AND.EX P0, PT, R33, RZ, PT, P0 ;  /* 0x000000ff2100720c */ /* 0x000fe40003f05300 */
[----:B------:R-:W1:Y:S01]  /*12f0*/  LDC R29, c[0x0][0x600] ;  /* 0x00018000ff1d7b82 */ /* 0x000e620000000800 */
[-CC-:B--2---:R-:W-:Y:S02]  /*1300*/  SHF.R.U64 R27, R8, R10.reuse, R9.reuse ;  /* 0x0000000a081b7219 */ /* 0x184fe40000001209 */
[----:B------:R-:W-:-:S05]  /*1310*/  SHF.R.U32.HI R8, RZ, R10, R9 ;  /* 0x0000000aff087219 */ /* 0x000fca0000011609 */
[----:B------:R-:W2:Y:S01]  /*1320*/  LDC R22, c[0x0][0x648] ;  /* 0x00019200ff167b82 */ /* 0x000ea20000000800 */
[-CC-:B0-----:R-:W-:Y:S02]  /*1330*/  SHF.R.U64 R34, R27, R13.reuse, R8.reuse ;  /* 0x0000000d1b227219 */ /* 0x181fe40000001208 */
[----:B------:R-:W-:-:S05]  /*1340*/  SHF.R.U32.HI R8, RZ, R13, R8 ;  /* 0x0000000dff087219 */ /* 0x000fca0000011608 */
[----:B------:R-:W0:Y:S01]  /*1350*/  LDC R24, c[0x0][0x638] ;  /* 0x00018e00ff187b82 */ /* 0x000e220000000800 */
[-CC-:B---3--:R-:W-:Y:S02]  /*1360*/  SHF.R.U64 R36, R34, R31.reuse, R8.reuse ;  /* 0x0000001f22247219 */ /* 0x188fe40000001208 */
[-C--:B------:R-:W-:Y:S02]  /*1370*/  SHF.L.U32 R2, R2, R31.reuse, RZ ;  /* 0x0000001f02027219 */ /* 0x080fe400000006ff */
[----:B------:R-:W-:Y:S01]  /*1380*/  SHF.R.U32.HI R9, RZ, R31, R8 ;  /* 0x0000001fff097219 */ /* 0x000fe20000011608 */
[----:B------:R-:W-:Y:S01]  /*1390*/  IMAD.MOV.U32 R8, RZ, RZ, R36 ;  /* 0x000000ffff087224 */ /* 0x000fe200078e0024 */
[----:B------:R-:W-:Y:S01]  /*13a0*/  LOP3.LUT R15, RZ, R2, RZ, 0x33, !PT ;  /* 0x00000002ff0f7212 */ /* 0x000fe200078e33ff */
[----:B------:R-:W3:Y:S01]  /*13b0*/  LDC R28, c[0x0][0x610] ;  /* 0x00018400ff1c7b82 */ /* 0x000ee20000000800 */
[----:B------:R-:W-:Y:S05]  /*13c0*/  @!P0 BRA `(.L_x_15) ;  /* 0x0000000000288947 */ /* 0x000fea0003800000 */
[----:B------:R-:W4:Y:S02]  /*13d0*/  LDC R13, c[0x0][0x64c] ;  /* 0x00019300ff0d7b82 */ /* 0x000f240000000800 */
[----:B----4-:R-:W-:-:S05]  /*13e0*/  IADD3 R13, P0, R36, R13, RZ ;  /* 0x0000000d240d7210 */ /* 0x010fca0007f1e0ff */
        /* <DEDUP_REMOVED lines=8> */
.L_x_15:
[----:B--2---:R-:W-:Y:S01]  /*1470*/  SHF.R.U64 R7, R8, R22, R9 ;  /* 0x0000001608077219 */ /* 0x004fe20000001209 */
[----:B-1----:R-:W-:Y:S01]  /*1480*/  VIADD R8, R29, 0xffffffff ;  /* 0xffffffff1d087836 */ /* 0x002fe20000000000 */
[----:B------:R-:W-:Y:S01]  /*1490*/  SHF.L.U32 R2, R26, R31, RZ ;  /* 0x0000001f1a027219 */ /* 0x000fe200000006ff */
[----:B------:R-:W-:Y:S01]  /*14a0*/  @P1 IMAD R21, R25, R20, R6 ;  /* 0x0000001419151224 */ /* 0x000fe200078e0206 */
[----:B------:R-:W-:Y:S01]  /*14b0*/  LOP3.LUT R15, R34, R15, RZ, 0xc0, !PT ;  /* 0x0000000f220f7212 */ /* 0x000fe200078ec0ff */
[----:B------:R-:W-:Y:S01]  /*14c0*/  IMAD.MOV R9, RZ, RZ, -R7 ;  /* 0x000000ffff097224 */ /* 0x000fe200078e0a07 */
[----:B------:R-:W-:-:S03]  /*14d0*/  LOP3.LUT R8, R27, R8, RZ, 0xc0, !PT ;  /* 0x000000081b087212 */ /* 0x000fc600078ec0ff */
[----:B------:R-:W-:Y:S02]  /*14e0*/  IMAD R6, R2, R7, R15 ;  /* 0x0000000702067224 */ /* 0x000fe400078e020f */
[----:B0-----:R-:W-:Y:S02]  /*14f0*/  IMAD R2, R9, R24, R36 ;  /* 0x0000001809027224 */ /* 0x001fe400078e0224 */
[----:B---3--:R-:W-:Y:S02]  /*1500*/  IMAD R19, R6, R28, R21 ;  /* 0x0000001c06137224 */ /* 0x008fe400078e0215 */
[----:B------:R-:W-:Y:S02]  /*1510*/  IMAD R2, R2, R29, R8 ;  /* 0x0000001d02027224 */ /* 0x000fe400078e0208 */
[----:B------:R-:W-:-:S03]  /*1520*/  IMAD.MOV.U32 R6, RZ, RZ, 0x1 ;  /* 0x00000001ff067424 */ /* 0x000fc600078e00ff */
[----:B------:R-:W-:Y:S02]  /*1530*/  SEL R22, R2, R19, !P1 ;  /* 0x0000001302167207 */ /* 0x000fe40004800000 */
[----:B------:R-:W-:Y:S01]  /*1540*/  SEL R19, R19, R2, !P1 ;  /* 0x0000000213137207 */ /* 0x000fe20004800000 */
[----:B------:R-:W-:Y:S01]  /*1550*/  IMAD.MOV.U32 R2, RZ, RZ, R30 ;  /* 0x000000ffff027224 */ /* 0x000fe200078e001e */
[----:B------:R-:W-:-:S07]  /*1560*/  PRMT R8, R6, 0x7610, R8 ;  /* 0x0000761006087816 */ /* 0x000fce0000000008 */
.L_x_13:
[----:B------:R-:W-:Y:S05]  /*1570*/  @!P2 BRA `(.L_x_16) ;  /* 0x00000000000ca947 */ /* 0x000fea0003800000 */
[----:B------:R-:W-:Y:S01]  /*1580*/  UCGABAR_WAIT ;  /* 0x0000000000007dc7 */ /* 0x000fe20008000000 */
[----:B------:R-:W-:Y:S01]  /*1590*/  CCTL.IVALL ;  /* 0x00000000ff00798f */ /* 0x000fe20002000000 */
[----:B------:R-:W-:Y:S05]  /*15a0*/  BRA `(.L_x_17) ;  /* 0x0000000000047947 */ /* 0x000fea0003800000 */
.L_x_16:
[----:B------:R-:W-:Y:S06]  /*15b0*/  BAR.SYNC.DEFER_BLOCKING 0x0 ;  /* 0x0000000000007b1d */ /* 0x000fec0000010000 */
.L_x_17:
[----:B------:R-:W-:Y:S05]  /*15c0*/  @!P4 BRA `(.L_x_18) ;  /* 0x000000540020c947 */ /* 0x000fea0003800000 */
[----:B------:R-:W-:-:S13]  /*15d0*/  ISETP.GT.U32.AND P0, PT, R35, 0x1, PT ;  /* 0x000000012300780c */ /* 0x000fda0003f04070 */
[----:B------:R-:W-:Y:S05]  /*15e0*/  @P0 EXIT ;  /* 0x000000000000094d */ /* 0x000fea0003800000 */
.L_x_19:
[----:B------:R-:W-:-:S08]  /*15f0*/  NOP ;  /* 0x0000000000007918 */ /* 0x000fd00000000000 */
[----:B------:R-:W1:Y:S02]  /*1600*/  USETMAXREG.TRY_ALLOC.CTAPOOL UP0, 0xe8 ;  /* 0x000000e8000079c8 */ /* 0x000e640008000600 */
[----:B-1----:R-:W-:-:S13]  /*1610*/  PLOP3.LUT P0, PT, PT, PT, UP0, 0x80, 0x0 ;  /* 0x000000000000781c */ /* 0x002fda0003f0f008 */
[----:B------:R-:W-:Y:S05]  /*1620*/  @!P0 BRA `(.L_x_19) ;  /* 0xfffffffc00f08947 */ /* 0x000fea000383ffff */
[----:B------:R-:W-:-:S13]  /*1630*/  LOP3.LUT P0, RZ, R8, 0xff, RZ, 0xc0, !PT ;  /* 0x000000ff08ff7812 */ /* 0x000fda000780c0ff */
[----:B------:R-:W-:Y:S05]  /*1640*/  @!P0 EXIT ;  /* 0x000000000000894d */ /* 0x000fea0003800000 */
[----:B------:R-:W1:Y:S01]  /*1650*/  S2UR UR4, SR_CgaCtaId ;  /* 0x00000000000479c3 */ /* 0x000e620000008800 */
[----:B------:R-:W-:Y:S01]  /*1660*/  VIADD R14, R14, 0xffffffff ;  /* 0xffffffff0e0e7836 */ /* 0x000fe20000000000 */
[CC--:B------:R-:W-:Y:S01]  /*1670*/  LEA.HI R4, R0.reuse, R3.reuse, RZ, 0x2 ;  /* 0x0000000300047211 */ /* 0x0c0fe200078f10ff */
[----:B------:R-:W-:Y:S01]  /*1680*/  UMOV UR41, 0x400 ;  /* 0x0000040000297882 */ /* 0x000fe20000000000 */
[----:B------:R-:W-:Y:S01]  /*1690*/  LEA.HI R0, R0, R3, RZ, 0x5 ;  /* 0x0000000300007211 */ /* 0x000fe200078f28ff */
[----:B------:R-:W-:Y:S01]  /*16a0*/  UISETP.LT.AND UP0, UPT, UR40, 0x1, UPT ;  /* 0x000000012800788c */ /* 0x000fe2000bf01270 */
[----:B------:R-:W-:Y:S01]  /*16b0*/  R2UR UR42, R14 ;  /* 0x000000000e2a72ca */ /* 0x000fe200000e0000 */
[----:B------:R-:W-:Y:S01]  /*16c0*/  ULDC UR6, c[0x0][0x284] ;  /* 0x0000a10000067ab9 */ /* 0x000fe20000000800 */
[--C-:B------:R-:W-:Y:S01]  /*16d0*/  SHF.R.S32.HI R92, RZ, 0x2, R4.reuse ;  /* 0x00000002ff5c7819 */ /* 0x100fe20000011404 */
[----:B------:R-:W-:Y:S01]  /*16e0*/  USEL UR43, UR40, 0x1, UP0 ;  /* 0x00000001282b7887 */ /* 0x000fe20008000000 */
[----:B------:R-:W-:Y:S01]  /*16f0*/  SHF.R.S32.HI R5, RZ, 0x1f, R4 ;  /* 0x0000001fff057819 */ /* 0x000fe20000011404 */
[----:B------:R-:W-:Y:S01]  /*1700*/  USHF.L.U32 UR46, UR40, 0x1, URZ ;  /* 0x00000001282e7899 */ /* 0x000fe2000800063f */
[----:B------:R-:W-:Y:S01]  /*1710*/  LOP3.LUT R94, R4, 0xfffffffc, RZ, 0xc0, !PT ;  /* 0xfffffffc045e7812 */ /* 0x000fe200078ec0ff */
[----:B------:R-:W-:Y:S01]  /*1720*/  UIADD3 UR43, -UR43, UR40, URZ ;  /* 0x000000282b2b7290 */ /* 0x000fe2000fffe13f */
[----:B------:R-:W-:-:S02]  /*1730*/  LEA.HI R5, R5, R92, RZ, 0x3 ;  /* 0x0000005c05057211 */ /* 0x000fc400078f18ff */
[----:B------:R-:W-:Y:S01]  /*1740*/  ISETP.NE.AND P0, PT, R14, RZ, PT ;  /* 0x000000ff0e00720c */ /* 0x000fe20003f05270 */
[----:B------:R-:W-:Y:S01]  /*1750*/  IMAD.IADD R94, R3, 0x1, -R94 ;  /* 0x00000001035e7824 */ /* 0x000fe200078e0a5e */
[----:B------:R-:W-:Y:S01]  /*1760*/  LOP3.LUT R5, R5, 0xfffffff8, RZ, 0xc0, !PT ;  /* 0xfffffff805057812 */ /* 0x000fe200078ec0ff */
[----:B------:R-:W-:Y:S01]  /*1770*/  USHF.L.U32 UR42, UR42, 0x3, URZ ;  /* 0x000000032a2a7899 */ /* 0x000fe2000800063f */
[----:B------:R-:W-:Y:S02]  /*1780*/  LOP3.LUT R102, R16, 0x1, RZ, 0xfc, !PT ;  /* 0x0000000110667812 */ /* 0x000fe400078efcff */
[----:B------:R-:W-:Y:S01]  /*1790*/  SEL R103, RZ, 0x1, P0 ;  /* 0x00000001ff677807 */ /* 0x000fe20000000000 */
[----:B------:R-:W-:Y:S01]  /*17a0*/  IMAD.IADD R92, R92, 0x1, -R5 ;  /* 0x000000015c5c7824 */ /* 0x000fe200078e0a05 */
[----:B-1----:R-:W-:Y:S01]  /*17b0*/  ULEA UR41, UR4, UR41, 0x18 ;  /* 0x0000002904297291 */ /* 0x002fe2000f8ec03f */
[----:B------:R-:W-:Y:S01]  /*17c0*/  SHF.R.S32.HI R5, RZ, 0x5, R0 ;  /* 0x00000005ff057819 */ /* 0x000fe20000011400 */
[----:B------:R-:W-:-:S02]  /*17d0*/  IMAD.U32 R96, RZ, RZ, UR42 ;  /* 0x0000002aff607e24 */ /* 0x000fc4000f8e00ff */
[----:B------:R-:W-:Y:S01]  /*17e0*/  UIADD3 UR47, UR41, 0x130, URZ ;  /* 0x00000130292f7890 */ /* 0x000fe2000fffe03f */
[--C-:B------:R-:W-:Y:S01]  /*17f0*/  SHF.R.S32.HI R93, RZ, 0x1f, R92.reuse ;  /* 0x0000001fff5d7819 */ /* 0x100fe2000001145c */
[----:B------:R-:W-:Y:S01]  /*1800*/  UIADD3 UR4, UR41, 0x200, URZ ;  /* 0x0000020029047890 */ /* 0x000fe2000fffe03f */
[C-C-:B------:R-:W-:Y:S01]  /*1810*/  IMAD R99, R5.reuse, -0x10, -R92.reuse ;  /* 0xfffffff005637824 */ /* 0x140fe200078e0a5c */
[----:B------:R-:W-:Y:S01]  /*1820*/  UIADD3 UR5, UR41, 0x12200, URZ ;  /* 0x0001220029057890 */ /* 0x000fe2000fffe03f */
[C---:B------:R-:W-:Y:S01]  /*1830*/  LOP3.LUT R98, R96.reuse, 0x8, RZ, 0xc0, !PT ;  /* 0x0000000860627812 */ /* 0x040fe200078ec0ff */
[----:B------:R-:W-:Y:S01]  /*1840*/  USHF.R.U32.HI UR4, URZ, 0x4, UR4 ;  /* 0x000000043f047899 */ /* 0x000fe20008011604 */
[----:B------:R-:W-:Y:S01]  /*1850*/  IMAD.U32 R95, RZ, RZ, UR47 ;  /* 0x0000002fff5f7e24 */ /* 0x000fe2000f8e00ff */
[----:B------:R-:W-:Y:S01]  /*1860*/  USHF.R.U32.HI UR5, URZ, 0x4, UR5 ;  /* 0x000000043f057899 */ /* 0x000fe20008011605 */
[----:B------:R-:W-:Y:S01]  /*1870*/  IMAD.WIDE R92, R5, 0x10, R92 ;  /* 0x00000010055c7825 */ /* 0x000fe200078e025c */
[----:B------:R-:W-:Y:S01]  /*1880*/  ULOP3.LUT UR4, UR4, 0x3fff, URZ, 0xc0, !UPT ;  /* 0x00003fff04047892 */ /* 0x000fe2000f8ec03f */
[----:B------:R-:W-:Y:S01]  /*1890*/  LOP3.LUT R96, R96, 0x8, RZ, 0xc, !PT ;  /* 0x0000000860607812 */ /* 0x000fe200078e0cff */
[----:B------:R-:W-:Y:S01]  /*18a0*/  ULOP3.LUT UR5, UR5, 0x3fff, URZ, 0xc0, !UPT ;  /* 0x00003fff05057892 */ /* 0x000fe2000f8ec03f */
[----:B------:R-:W-:Y:S01]  /*18b0*/  VIADD R97, R95, UR42 ;  /* 0x0000002a5f617c36 */ /* 0x000fe20008000000 */
[----:B------:R-:W-:Y:S01]  /*18c0*/  LOP3.LUT R98, R98, 0x18, RZ, 0x3c, !PT ;  /* 0x0000001862627812 */ /* 0x000fe200078e3cff */
[----:B------:R-:W-:Y:S01]  /*18d0*/  VIADD R99, R99, UR6 ;  /* 0x0000000663637c36 */ /* 0x000fe20008000000 */
[----:B------:R-:W-:-:S02]  /*18e0*/  ULOP3.LUT UR44, UR4, 0x10000, URZ, 0xfc, !UPT ;  /* 0x00010000042c7892 */ /* 0x000fc4000f8efc3f */
[----:B------:R-:W-:-:S12]  /*18f0*/  ULOP3.LUT UR45, UR5, 0x10000, URZ, 0xfc, !UPT ;  /* 0x00010000052d7892 */ /* 0x000fd8000f8efc3f */
.L_x_167:
[----:B------:R-:W-:Y:S01]  /*1900*/  SHF.L.U32 R0, R103, 0x1f, RZ ;  /* 0x0000001f67007819 */ /* 0x000fe200000006ff */
[----:B------:R-:W-:Y:S02]  /*1910*/  ULDC UR4, c[0x0][0x28c] ;  /* 0x0000a30000047ab9 */ /* 0x000fe40000000800 */
[----:B------:R-:W-:Y:S01]  /*1920*/  ISETP.LT.AND P1, PT, RZ, UR4, PT ;  /* 0x00000004ff007c0c */ /* 0x000fe2000bf21270 */
[----:B------:R-:W1:Y:S02]  /*1930*/  SYNCS.PHASECHK.TRANS64.TRYWAIT P0, [R95+UR42], R0 ;  /* 0x000000005f0075a7 */ /* 0x000e64000800016a */
[----:B-1-34-:R-:W-:Y:S10]  /*1940*/  @!P0 BRA `(.L_x_20) ;  /* 0x00000068004c8947 */ /* 0x01aff40003800000 */
.L_x_203:
[----:B------:R-:W-:Y:S05]  /*1950*/  @P1 BRA `(.L_x_21) ;  /* 0x0000000000401947 */ /* 0x000fea0003800000 */
[----:B-1----:R-:W-:Y:S01]  /*1960*/  MOV R0, 0x0 ;  /* 0x0000000000007802 */ /* 0x002fe20000000f00 */
[----:B------:R-:W-:Y:S01]  /*1970*/  ULDC.64 UR4, c[0x4][0x68] ;  /* 0x01001a0000047ab9 */ /* 0x000fe20000000a00 */
[----:B------:R-:W-:Y:S01]  /*1980*/  ULDC.64 UR6, c[0x4][0x8] ;  /* 0x0100020000067ab9 */ /* 0x000fe20000000a00 */
[----:B------:R-:W-:Y:S01]  /*1990*/  IMAD.U32 R4, RZ, RZ, UR4 ;  /* 0x00000004ff047e24 */ /* 0x000fe2000f8e00ff */
[----:B------:R1:W2:Y:S01]  /*19a0*/  LDC.64 R14, c[0x4][R0] ;  /* 0x01000000000e7b82 */ /* 0x0002a20000000a00 */
[----:B------:R-:W-:Y:S01]  /*19b0*/  IMAD.U32 R5, RZ, RZ, UR5 ;  /* 0x00000005ff057e24 */ /* 0x000fe2000f8e00ff */
[----:B------:R-:W-:Y:S01]  /*19c0*/  ULDC.64 UR4, c[0x4][0x70] ;  /* 0x01001c0000047ab9 */ /* 0x000fe20000000a00 */
[----:B------:R-:W-:Y:S02]  /*19d0*/  IMAD.U32 R10, RZ, RZ, UR6 ;  /* 0x00000006ff0a7e24 */ /* 0x000fe4000f8e00ff */
[----:B------:R-:W-:Y:S02]  /*19e0*/  IMAD.U32 R6, RZ, RZ, UR4 ;  /* 0x00000004ff067e24 */ /* 0x000fe4000f8e00ff */
[----:B------:R-:W-:-:S02]  /*19f0*/  IMAD.U32 R7, RZ, RZ, UR5 ;  /* 0x00000005ff077e24 */ /* 0x000fc4000f8e00ff */
[----:B------:R-:W-:Y:S02]  /*1a00*/  IMAD.U32 R11, RZ, RZ, UR7 ;  /* 0x00000007ff0b7e24 */ /* 0x000fe4000f8e00ff */
[----:B------:R-:W-:Y:S02]  /*1a10*/  IMAD.MOV.U32 R8, RZ, RZ, 0x1e1 ;  /* 0x000001e1ff087424 */ /* 0x000fe400078e00ff */
[----:B0-----:R-:W-:Y:S02]  /*1a20*/  IMAD.MOV.U32 R12, RZ, RZ, 0x1 ;  /* 0x00000001ff0c7424 */ /* 0x001fe400078e00ff */
[----:B-1----:R-:W-:-:S07]  /*1a30*/  IMAD.MOV.U32 R13, RZ, RZ, RZ ;  /* 0x000000ffff0d7224 */ /* 0x002fce00078e00ff */
[----:B------:R-:W-:-:S07]  /*1a40*/  LEPC R20, `(.L_x_21) ;  /* 0x000000001014794e */ /* 0x000fce0000000000 */
[----:B--2--5:R-:W-:Y:S05]  /*1a50*/  CALL.ABS.NOINC R14 ;  /* 0x000000000e007343 */ /* 0x024fea0003c00000 */
.L_x_21:
[----:B------:R-:W-:-:S13]  /*1a60*/  ISETP.NE.AND P0, PT, R102, 0x3, PT ;  /* 0x000000036600780c */ /* 0x000fda0003f05270 */
[----:B------:R-:W-:Y:S05]  /*1a70*/  @!P0 BRA `(.L_x_22) ;  /* 0x0000000000048947 */ /* 0x000fea0003800000 */
[----:B------:R-:W-:Y:S01]  /*1a80*/  BPT.TRAP 0x1 ;  /* 0x000000040000795c */ /* 0x000fe20000300000 */
.L_x_22:
[----:B------:R-:W-:Y:S02]  /*1a90*/  IMAD.U32 R3, RZ, RZ, UR38 ;  /* 0x00000026ff037e24 */ /* 0x000fe4000f8e00ff */
[----:B-1----:R-:W-:-:S03]  /*1aa0*/  IMAD.U32 R0, RZ, RZ, UR39 ;  /* 0x00000027ff007e24 */ /* 0x002fc6000f8e00ff */
[----:B------:R-:W-:Y:S02]  /*1ab0*/  LEA R3, R3, UR41, 0x3 ;  /* 0x0000002903037c11 */ /* 0x000fe4000f8e18ff */
[----:B------:R-:W-:-:S04]  /*1ac0*/  SHF.L.U32 R0, R0, 0x1f, RZ ;  /* 0x0000001f00007819 */ /* 0x000fc800000006ff */
[----:B------:R1:W2:Y:S01]  /*1ad0*/  SYNCS.PHASECHK.TRANS64.TRYWAIT P1, [R3+URZ], R0 ;  /* 0x00000000030075a7 */ /* 0x0002a2000802017f */
[----:B------:R-:W-:Y:S05]  /*1ae0*/  @!P0 BRA `(.L_x_23) ;  /* 0x0000000000048947 */ /* 0x000fea0003800000 */
[----:B------:R-:W-:Y:S01]  /*1af0*/  BPT.TRAP 0x1 ;  /* 0x000000040000795c */ /* 0x000fe20000300000 */
.L_x_23:
[----:B--2---:R-:W-:Y:S05]  /*1b00*/  @P1 BRA `(.L_x_24) ;  /* 0x0000000000081947 */ /* 0x004fea0003800000 */
[----:B------:R-:W2:Y:S02]  /*1b10*/  SYNCS.PHASECHK.TRANS64.TRYWAIT P1, [R3+URZ], R0 ;  /* 0x00000000030075a7 */ /* 0x000ea4000802017f */
[----:B--2---:R-:W-:Y:S05]  /*1b20*/  @!P1 BRA `(.L_x_25) ;  /* 0x0000006400e89947 */ /* 0x004fea0003800000 */
.L_x_24:
[----:B------:R-:W-:Y:S05]  /*1b30*/  WARPSYNC.ALL ;  /* 0x0000000000007948 */ /* 0x000fea0003800000 */
[----:B------:R-:W-:Y:S01]  /*1b40*/  ULEA UR4, UR38, UR44, 0x8 ;  /* 0x0000002c26047291 */ /* 0x000fe2000f8e403f */
[----:B------:R-:W-:Y:S01]  /*1b50*/  WARPGROUP.ARRIVE ;  /* 0x00000000000079c5 */ /* 0x000fe20000000000 */
[----:B------:R-:W-:Y:S01]  /*1b60*/  ULEA UR6, UR38, UR45, 0x9 ;  /* 0x0000002d26067291 */ /* 0x000fe2000f8e483f */
[----:B-12---:R-:W-:Y:S01]  /*1b70*/  IMAD.U32 R0, RZ, RZ, UR43 ;  /* 0x0000002bff007e24 */ /* 0x006fe2000f8e00ff */
[----:B------:R-:W-:Y:S01]  /*1b80*/  UMOV UR5, 0x80000020 ;  /* 0x8000002000057882 */ /* 0x000fe20000000000 */
[----:B------:R-:W-:-:S03]  /*1b90*/  UMOV UR7, 0x80000020 ;  /* 0x8000002000077882 */ /* 0x000fc60000000000 */
[----:B------:R-:W-:-:S03]  /*1ba0*/  ISETP.GE.AND P1, PT, R0, 0x1, PT ;  /* 0x000000010000780c */ /* 0x000fc60003f26270 */
[----:B------:R-:W-:Y:S01]  /*1bb0*/  HGMMA.64x128x16.F32 R24, gdesc[UR4], RZ, !UPT, gsb0 ;  /* 0x01e00000041879f0 */ /* 0x000fe2000c0008ff */
[----:B------:R-:W-:Y:S02]  /*1bc0*/  UIADD3 UR4, UR4, 0x2, URZ ;  /* 0x0000000204047890 */ /* 0x000fe4000fffe03f */
[----:B------:R-:W-:Y:S01]  /*1bd0*/  UIADD3 UR6, UR6, 0x2, URZ ;  /* 0x0000000206067890 */ /* 0x000fe2000fffe03f */
[----:B------:R-:W-:Y:S01]  /*1be0*/  UMOV UR5, 0x80000020 ;  /* 0x8000002000057882 */ /* 0x000fe20000000000 */
[----:B------:R-:W-:Y:S01]  /*1bf0*/  UMOV UR7, 0x80000020 ;  /* 0x8000002000077882 */ /* 0x000fe20000000000 */
[----:B------:R-:W-:Y:S02]  /*1c00*/  WARPGROUP.DEPBAR.LE gsb0, 0x0 ;  /* 0x00008000000079c5 */ /* 0x000fe40000010000 */
[----:B------:R-:W-:-:S06]  /*1c10*/  WARPGROUP.ARRIVE ;  /* 0x00000000000079c5 */ /* 0x000fcc0000000000 */
[----:B------:R-:W-:Y:S03]  /*1c20*/  HGMMA.64x128x16.F32 R24, gdesc[UR4], R24, gsb0 ;  /* 0x01e00000041879f0 */ /* 0x000fe60008000818 */
[----:B------:R-:W-:Y:S02]  /*1c30*/  WARPGROUP.DEPBAR.LE gsb0, 0x0 ;  /* 0x00008000000079c5 */ /* 0x000fe40000010000 */
[----:B------:R-:W-:Y:S05]  /*1c40*/  @!P1 BRA `(.L_x_26) ;  /* 0x0000000000d49947 */ /* 0x000fea0003800000 */
[----:B------:R-:W-:Y:S01]  /*1c50*/  UIADD3 UR4, UR38, 0x1, URZ ;  /* 0x0000000126047890 */ /* 0x000fe2000fffe03f */
[----:B------:R-:W-:Y:S02]  /*1c60*/  IMAD.U32 R0, RZ, RZ, UR43 ;  /* 0x0000002bff007e24 */ /* 0x000fe4000f8e00ff */
[----:B------:R-:W-:Y:S01]  /*1c70*/  IMAD.U32 R3, RZ, RZ, UR38 ;  /* 0x00000026ff037e24 */ /* 0x000fe2000f8e00ff */
[----:B------:R-:W-:-:S04]  /*1c80*/  UISETP.NE.AND UP0, UPT, UR4, 0x12, UPT ;  /* 0x000000120400788c */ /* 0x000fc8000bf05270 */
[----:B------:R-:W-:Y:S02]  /*1c90*/  USEL UR5, URZ, 0x1, UP0 ;  /* 0x000000013f057887 */ /* 0x000fe40008000000 */
[----:B------:R-:W-:Y:S02]  /*1ca0*/  USEL UR8, UR4, URZ, UP0 ;  /* 0x0000003f04087287 */ /* 0x000fe40008000000 */
[----:B------:R-:W-:-:S06]  /*1cb0*/  ULOP3.LUT UR5, UR39, UR5, URZ, 0x3c, !UPT ;  /* 0x0000000527057292 */ /* 0x000fcc000f8e3c3f */
[----:B------:R-:W-:-:S07]  /*1cc0*/  IMAD.U32 R6, RZ, RZ, UR5 ;  /* 0x00000005ff067e24 */ /* 0x000fce000f8e00ff */
.L_x_33:
[----:B------:R-:W-:Y:S05]  /*1cd0*/  @!P0 BRA `(.L_x_27) ;  /* 0x0000000000048947 */ /* 0x000fea0003800000 */
[----:B------:R-:W-:Y:S01]  /*1ce0*/  BPT.TRAP 0x1 ;  /* 0x000000040000795c */ /* 0x000fe20000300000 */
.L_x_27:
[----:B------:R-:W-:Y:S01]  /*1cf0*/  ULEA UR4, UR8, UR41, 0x3 ;  /* 0x0000002908047291 */ /* 0x000fe2000f8e183f */
[----:B------:R-:W-:-:S08]  /*1d00*/  SHF.L.U32 R4, R6, 0x1f, RZ ;  /* 0x0000001f06047819 */ /* 0x000fd000000006ff */
[----:B------:R1:W2:Y:S01]  /*1d10*/  SYNCS.PHASECHK.TRANS64.TRYWAIT P1, [UR4], R4 ;  /* 0x00000004ff0075a7 */ /* 0x0002a20008020144 */
[----:B------:R-:W-:Y:S05]  /*1d20*/  @!P0 BRA `(.L_x_28) ;  /* 0x0000000000048947 */ /* 0x000fea0003800000 */
[----:B------:R-:W-:Y:S01]  /*1d30*/  BPT.TRAP 0x1 ;  /* 0x000000040000795c */ /* 0x000fe20000300000 */
.L_x_28:
[----:B--2---:R-:W-:Y:S05]  /*1d40*/  @P1 BRA `(.L_x_29) ;  /* 0x0000000000081947 */ /* 0x004fea0003800000 */
[----:B------:R-:W2:Y:S02]  /*1d50*/  SYNCS.PHASECHK.TRANS64.TRYWAIT P1, [UR4], R4 ;  /* 0x00000004ff0075a7 */ /* 0x000ea40008020144 */
[----:B--2---:R-:W-:Y:S05]  /*1d60*/  @!P1 BRA `(.L_x_30) ;  /* 0x00000064006c9947 */ /* 0x004fea0003800000 */
.L_x_29:
[----:B------:R-:W-:Y:S01]  /*1d70*/  ULEA UR4, UR8, UR44, 0x8 ;  /* 0x0000002c08047291 */ /* 0x000fe2000f8e403f */
[----:B------:R-:W-:Y:S01]  /*1d80*/  WARPGROUP.ARRIVE ;  /* 0x00000000000079c5 */ /* 0x000fe20000000000 */
[----:B------:R-:W-:Y:S01]  /*1d90*/  ULEA UR6, UR8, UR45, 0x9 ;  /* 0x0000002d08067291 */ /* 0x000fe2000f8e483f */
[----:B------:R-:W-:Y:S01]  /*1da0*/  UMOV UR5, 0x80000020 ;  /* 0x8000002000057882 */ /* 0x000fe20000000000 */
[----:B------:R-:W-:-:S07]  /*1db0*/  UMOV UR7, 0x80000020 ;  /* 0x8000002000077882 */ /* 0x000fce0000000000 */
[----:B------:R-:W-:Y:S01]  /*1dc0*/  HGMMA.64x128x16.F32 R24, gdesc[UR4], R24, gsb0 ;  /* 0x01e00000041879f0 */ /* 0x000fe20008000818 */
        /* <DEDUP_REMOVED lines=9> */
[----:B------:R-:W-:Y:S01]  /*1e60*/  BPT.TRAP 0x1 ;  /* 0x000000040000795c */ /* 0x000fe20000300000 */
.L_x_31:
[----:B------:R-:W-:-:S13]  /*1e70*/  ISETP.NE.AND P1, PT, R89, RZ, PT ;  /* 0x000000ff5900720c */ /* 0x000fda0003f25270 */
[----:B-12---:R-:W-:-:S05]  /*1e80*/  @P1 LEA R4, R3, UR41, 0x3 ;  /* 0x0000002903041c11 */ /* 0x006fca000f8e18ff */
[----:B------:R-:W-:-:S05]  /*1e90*/  @P1 VIADD R5, R4, 0x90 ;  /* 0x0000009004051836 */ /* 0x000fca0000000000 */
[----:B------:R-:W-:-:S04]  /*1ea0*/  @P1 PRMT R5, R88, 0x654, R5 ;  /* 0x0000065458051816 */ /* 0x000fc80000000005 */
[----:B------:R1:W-:Y:S01]  /*1eb0*/  @P1 SYNCS.ARRIVE.TRANS64.RED.A1T0 RZ, [R5+URZ], RZ ;  /* 0x000000ff05ff19a7 */ /* 0x0003e2000810043f */
[----:B------:R-:W-:-:S13]  /*1ec0*/  ISETP.GT.U32.AND P1, PT, R16, 0x1, PT ;  /* 0x000000011000780c */ /* 0x000fda0003f24070 */
[----:B-1----:R-:W-:Y:S05]  /*1ed0*/  @P1 BRA `(.L_x_32) ;  /* 0x0000000000041947 */ /* 0x002fea0003800000 */
[----:B------:R-:W-:Y:S01]  /*1ee0*/  BPT.TRAP 0x1 ;  /* 0x000000040000795c */ /* 0x000fe20000300000 */
.L_x_32:
[----:B------:R-:W-:Y:S01]  /*1ef0*/  UIADD3 UR8, UR8, 0x1, URZ ;  /* 0x0000000108087890 */ /* 0x000fe2000fffe03f */
[C---:B------:R-:W-:Y:S01]  /*1f00*/  ISETP.GT.AND P2, PT, R0.reuse, 0x1, PT ;  /* 0x000000010000780c */ /* 0x040fe20003f44270 */
[----:B------:R-:W-:Y:S02]  /*1f10*/  VIADD R3, R3, 0x1 ;  /* 0x0000000103037836 */ /* 0x000fe40000000000 */
[----:B------:R-:W-:Y:S01]  /*1f20*/  UISETP.NE.AND UP0, UPT, UR8, 0x12, UPT ;  /* 0x000000120800788c */ /* 0x000fe2000bf05270 */
[----:B------:R-:W-:Y:S02]  /*1f30*/  VIADD R0, R0, 0xffffffff ;  /* 0xffffffff00007836 */ /* 0x000fe40000000000 */
[C---:B------:R-:W-:Y:S01]  /*1f40*/  ISETP.NE.AND P1, PT, R3.reuse, 0x12, PT ;  /* 0x000000120300780c */ /* 0x040fe20003f25270 */
[----:B------:R-:W-:Y:S02]  /*1f50*/  USEL UR4, URZ, 0x1, UP0 ;  /* 0x000000013f047887 */ /* 0x000fe40008000000 */
[----:B------:R-:W-:Y:S01]  /*1f60*/  USEL UR8, UR8, URZ, UP0 ;  /* 0x0000003f08087287 */ /* 0x000fe20008000000 */
[----:B------:R-:W-:-:S03]  /*1f70*/  SEL R3, R3, RZ, P1 ;  /* 0x000000ff03037207 */ /* 0x000fc60000800000 */
[----:B------:R-:W-:Y:S01]  /*1f80*/  LOP3.LUT R6, R6, UR4, RZ, 0x3c, !PT ;  /* 0x0000000406067c12 */ /* 0x000fe2000f8e3cff */
[----:B------:R-:W-:Y:S07]  /*1f90*/  @P2 BRA `(.L_x_33) ;  /* 0xfffffffc004c2947 */ /* 0x000fee000383ffff */
.L_x_26:
[----:B------:R-:W1:Y:S01]  /*1fa0*/  LDC R0, c[0x0][0x28c] ;  /* 0x0000a300ff007b82 */ /* 0x000e620000000800 */
[----:B------:R2:W-:Y:S01]  /*1fb0*/  SYNCS.ARRIVE.TRANS64.A1T0 RZ, [R96+UR47], RZ ;  /* 0x000000ff60ff79a7 */ /* 0x0005e2000810002f */
[----:B-1----:R-:W-:-:S13]  /*1fc0*/  ISETP.GE.AND P1, PT, R0, 0x1, PT ;  /* 0x000000010000780c */ /* 0x002fda0003f26270 */
[----:B--2---:R-:W-:Y:S05]  /*1fd0*/  @!P1 BRA `(.L_x_34) ;  /* 0x0000000000449947 */ /* 0x004fea0003800000 */
[----:B------:R-:W-:Y:S05]  /*1fe0*/  @!P0 BRA `(.L_x_35) ;  /* 0x0000000000048947 */ /* 0x000fea0003800000 */
[----:B------:R-:W-:Y:S01]  /*1ff0*/  BPT.TRAP 0x1 ;  /* 0x000000040000795c */ /* 0x000fe20000300000 */
.L_x_35:
[----:B------:R-:W-:-:S13]  /*2000*/  ISETP.NE.AND P0, PT, R89, RZ, PT ;  /* 0x000000ff5900720c */ /* 0x000fda0003f05270 */
[----:B------:R-:W-:-:S05]  /*2010*/  VOTEU.ANY UP0, P0 ;  /* 0x00000000003f7886 */ /* 0x000fca0000000100 */
[----:B------:R-:W-:-:S06]  /*2020*/  @UP0 UIADD3 UR4, UR43, UR38, URZ ;  /* 0x000000262b040290 */ /* 0x000fcc000fffe03f */
[----:B------:R-:W-:Y:S02]  /*2030*/  IMAD.U32 R4, RZ, RZ, UR4 ;  /* 0x00000004ff047e24 */ /* 0x000fe4000f8e00ff */
[----:B------:R-:W-:Y:S02]  /*2040*/  IMAD.U32 R3, RZ, RZ, UR4 ;  /* 0x00000004ff037e24 */ /* 0x000fe4000f8e00ff */
[----:B------:R-:W-:-:S05]  /*2050*/  @P0 IMAD.WIDE.U32 R4, R4, 0x38e38e39, RZ ;  /* 0x38e38e3904040825 */ /* 0x000fca00078e00ff */
[----:B------:R-:W-:-:S05]  /*2060*/  @P0 SHF.R.U32.HI R0, RZ, 0x2, R5 ;  /* 0x00000002ff000819 */ /* 0x000fca0000011605 */
[----:B------:R-:W-:-:S05]  /*2070*/  @P0 IMAD R0, R0, -0x12, R3 ;  /* 0xffffffee00000824 */ /* 0x000fca00078e0203 */
[----:B------:R-:W-:-:S05]  /*2080*/  @P0 LEA R0, R0, UR41, 0x3 ;  /* 0x0000002900000c11 */ /* 0x000fca000f8e18ff */
[----:B------:R-:W-:-:S05]  /*2090*/  @P0 VIADD R3, R0, 0x90 ;  /* 0x0000009000030836 */ /* 0x000fca0000000000 */
[----:B------:R-:W-:-:S04]  /*20a0*/  @P0 PRMT R3, R88, 0x654, R3 ;  /* 0x0000065458030816 */ /* 0x000fc80000000003 */
[----:B------:R1:W-:Y:S01]  /*20b0*/  @P0 SYNCS.ARRIVE.TRANS64.RED.A1T0 RZ, [R3+URZ], RZ ;  /* 0x000000ff03ff09a7 */ /* 0x0003e2000810043f */
[----:B------:R-:W-:-:S13]  /*20c0*/  ISETP.GT.U32.AND P0, PT, R16, 0x1, PT ;  /* 0x000000011000780c */ /* 0x000fda0003f04070 */
[----:B-1----:R-:W-:Y:S05]  /*20d0*/  @P0 BRA `(.L_x_34) ;  /* 0x0000000000040947 */ /* 0x002fea0003800000 */
[----:B------:R-:W-:Y:S01]  /*20e0*/  BPT.TRAP 0x1 ;  /* 0x000000040000795c */ /* 0x000fe20000300000 */
.L_x_34:
[----:B------:R-:W-:Y:S01]  /*20f0*/  SHF.L.U32 R0, R103, 0x1f, RZ ;  /* 0x0000001f67007819 */ /* 0x000fe200000006ff */
[----:B------:R-:W-:Y:S01]  /*2100*/  UIADD3 UR38, UR46, UR38, URZ ;  /* 0x000000262e267290 */ /* 0x000fe2000fffe03f */
[----:B------:R-:W1:Y:S01]  /*2110*/  LDC R9, c[0x0][0x288] ;  /* 0x0000a200ff097b82 */ /* 0x000e620000000800 */
[----:B------:R-:W-:Y:S01]  /*2120*/  UISETP.GE.U32.AND UP1, UPT, UR46, 0x12, UPT ;  /* 0x000000122e00788c */ /* 0x000fe2000bf26070 */
[----:B------:R-:W-:Y:S01]  /*2130*/  IMAD.SHL.U32 R10, R94, 0x2, RZ ;  /* 0x000000025e0a7824 */ /* 0x000fe200078e00ff */
[----:B------:R-:W-:Y:S02]  /*2140*/  UISETP.GT.U32.AND UP0, UPT, UR38, 0x11, UPT ;  /* 0x000000112600788c */ /* 0x000fe4000bf04070 */
[----:B------:R-:W-:Y:S02]  /*2150*/  UIMAD.WIDE.U32 UR4, UR38, 0x38e38e39, URZ ;  /* 0x38e38e39260478a5 */ /* 0x000fe4000f8e003f */
[----:B------:R-:W-:Y:S01]  /*2160*/  UISETP.LT.U32.AND UP0, UPT, UR46, 0x12, UP0 ;  /* 0x000000122e00788c */ /* 0x000fe20008701070 */
[----:B------:R-:W2:Y:S01]  /*2170*/  SYNCS.PHASECHK.TRANS64.TRYWAIT P0, [R95+UR42+0x10], R0 ;  /* 0x000010005f0075a7 */ /* 0x000ea2000800016a */
[----:B------:R-:W-:Y:S01]  /*2180*/  USHF.R.U32.HI UR4, URZ, 0x2, UR5 ;  /* 0x000000023f047899 */ /* 0x000fe20008011605 */
[----:B------:R-:W-:Y:S01]  /*2190*/  SHF.R.S32.HI R11, RZ, 0x1f, R10 ;  /* 0x0000001fff0b7819 */ /* 0x000fe2000001140a */
[----:B------:R-:W-:-:S02]  /*21a0*/  USEL UR6, URZ, 0x1, !UP0 ;  /* 0x000000013f067887 */ /* 0x000fc4000c000000 */
[----:B------:R-:W-:Y:S02]  /*21b0*/  UIMAD UR38, UR4, -0x12, UR38 ;  /* 0xffffffee042678a4 */ /* 0x000fe4000f8e0226 */
[----:B------:R-:W-:-:S04]  /*21c0*/  ULOP3.LUT UR39, UR39, UR6, URZ, 0x3c, !UPT ;  /* 0x0000000627277292 */ /* 0x000fc8000f8e3c3f */
[----:B------:R-:W-:Y:S01]  /*21d0*/  @UP1 ULOP3.LUT UR39, UR39, 0x1, UR4, 0x78, !UPT ;  /* 0x0000000127271892 */ /* 0x000fe2000f8e7804 */
[----:B-12---:R-:W-:Y:S11]  /*21e0*/  @!P0 BRA `(.L_x_36) ;  /* 0x0000006000648947 */ /* 0x006ff60003800000 */
.L_x_204:
[----:B-1----:R-:W-:Y:S01]  /*21f0*/  IMAD.SHL.U32 R0, R19, 0x40, RZ ;  /* 0x0000004013007824 */ /* 0x002fe200078e00ff */
[----:B------:R-:W-:Y:S01]  /*2200*/  ULDC UR6, c[0x0][0x284] ;  /* 0x0000a10000067ab9 */ /* 0x000fe20000000800 */
[----:B------:R-:W-:Y:S01]  /*2210*/  IMAD.SHL.U32 R20, R22, 0x80, RZ ;  /* 0x0000008016147824 */ /* 0x000fe200078e00ff */
[----:B0-----:R-:W-:Y:S01]  /*2220*/  SHF.R.S32.HI R13, RZ, 0x1f, R2 ;  /* 0x0000001fff0d7819 */ /* 0x001fe20000011402 */
[----:B------:R-:W-:Y:S01]  /*2230*/  ULDC.64 UR4, c[0x0][0x5d0] ;  /* 0x0001740000047ab9 */ /* 0x000fe20000000a00 */
[----:B------:R-:W-:Y:S01]  /*2240*/  ISETP.GE.AND P0, PT, R0, UR6, PT ;  /* 0x0000000600007c0c */ /* 0x000fe2000bf06270 */
[----:B------:R-:W-:Y:S01]  /*2250*/  IMAD.WIDE.U32 R4, R2, UR4, R10 ;  /* 0x0000000402047c25 */ /* 0x000fe2000f8e000a */
[----:B------:R-:W-:Y:S02]  /*2260*/  SHF.R.S32.HI R21, RZ, 0x1f, R20 ;  /* 0x0000001fff157819 */ /* 0x000fe40000011414 */
[C---:B------:R-:W-:Y:S01]  /*2270*/  ISETP.GE.OR P0, PT, R20.reuse, R9, P0 ;  /* 0x000000091400720c */ /* 0x040fe20000706670 */
[----:B------:R-:W-:Y:S01]  /*2280*/  IMAD R3, R13, UR4, RZ ;  /* 0x000000040d037c24 */ /* 0x000fe2000f8e02ff */
[----:B------:R-:W-:-:S03]  /*2290*/  IADD3 R4, P1, R20, R4, RZ ;  /* 0x0000000414047210 */ /* 0x000fc60007f3e0ff */
[----:B------:R-:W-:-:S05]  /*22a0*/  IMAD R3, R2, UR5, R3 ;  /* 0x0000000502037c24 */ /* 0x000fca000f8e0203 */
[----:B------:R-:W-:-:S03]  /*22b0*/  IADD3.X R5, R21, R5, R3, P1, !PT ;  /* 0x0000000515057210 */ /* 0x000fc60000ffe403 */
[----:B------:R-:W-:Y:S05]  /*22c0*/  @P0 BRA `(.L_x_37) ;  /* 0x0000004000300947 */ /* 0x000fea0003800000 */
[----:B------:R-:W0:Y:S01]  /*22d0*/  LDC.64 R6, c[0x0][0x5c8] ;  /* 0x00017200ff067b82 */ /* 0x000e220000000a00 */
[----:B-----5:R-:W-:Y:S01]  /*22e0*/  FSETP.NEU.AND P0, PT, R91, RZ, PT ;  /* 0x000000ff5b00720b */ /* 0x020fe20003f0d000 */
[----:B------:R-:W-:Y:S01]  /*22f0*/  IMAD R3, R94, -0x2, R9 ;  /* 0xfffffffe5e037824 */ /* 0x000fe200078e0209 */
[----:B------:R-:W-:Y:S01]  /*2300*/  BSSY B0, `(.L_x_37) ;  /* 0x0000408000007945 */ /* 0x000fe20003800000 */
[----:B------:R-:W-:-:S04]  /*2310*/  IMAD.WIDE R104, R19, 0x40, R92 ;  /* 0x0000004013687825 */ /* 0x000fc800078e025c */
[----:B------:R-:W-:Y:S02]  /*2320*/  IMAD.IADD R3, R3, 0x1, -R20 ;  /* 0x0000000103037824 */ /* 0x000fe400078e0a14 */
[----:B------:R-:W-:-:S03]  /*2330*/  IMAD.IADD R0, R99, 0x1, -R0 ;  /* 0x0000000163007824 */ /* 0x000fc600078e0a00 */
[----:B------:R-:W-:-:S04]  /*2340*/  ISETP.GT.AND P2, PT, R3, RZ, PT ;  /* 0x000000ff0300720c */ /* 0x000fc80003f44270 */
[----:B------:R-:W-:Y:S01]  /*2350*/  ISETP.GT.AND P1, PT, R0, RZ, P2 ;  /* 0x000000ff0000720c */ /* 0x000fe20001724270 */
[-C--:B0-----:R-:W-:Y:S02]  /*2360*/  IMAD R8, R105, R6.reuse, RZ ;  /* 0x0000000669087224 */ /* 0x081fe400078e02ff */
[----:B------:R-:W-:-:S04]  /*2370*/  IMAD.WIDE.U32 R106, R104, R6, R4 ;  /* 0x00000006686a7225 */ /* 0x000fc800078e0004 */
[----:B------:R-:W-:-:S04]  /*2380*/  IMAD R5, R104, R7, R8 ;  /* 0x0000000768057224 */ /* 0x000fc800078e0208 */
[----:B------:R-:W-:Y:S01]  /*2390*/  IMAD.IADD R9, R107, 0x1, R5 ;  /* 0x000000016b097824 */ /* 0x000fe200078e0205 */
[----:B------:R-:W-:Y:S06]  /*23a0*/  @!P0 BRA `(.L_x_38) ;  /* 0x0000002c00248947 */ /* 0x000fec0003800000 */
[----:B------:R-:W0:Y:S01]  /*23b0*/  LDC.64 R108, c[0x0][0x5b8] ;  /* 0x00016e00ff6c7b82 */ /* 0x000e220000000a00 */
[----:B------:R-:W-:-:S07]  /*23c0*/  ULDC.64 UR4, c[0x0][0x5c0] ;  /* 0x0001700000047ab9 */ /* 0x000fce0000000a00 */
[----:B------:R-:W1:Y:S08]  /*23d0*/  LDC.64 R110, c[0x0][0x5b0] ;  /* 0x00016c00ff6e7b82 */ /* 0x000e700000000a00 */
[----:B------:R-:W2:Y:S01]  /*23e0*/  LDC.64 R112, c[0x0][0x5a8] ;  /* 0x00016a00ff707b82 */ /* 0x000ea20000000a00 */
[-C--:B0-----:R-:W-:Y:S02]  /*23f0*/  IMAD R8, R13, R108.reuse, RZ ;  /* 0x0000006c0d087224 */ /* 0x081fe400078e02ff */
[----:B------:R-:W-:-:S04]  /*2400*/  IMAD.WIDE.U32 R4, R2, R108, R10 ;  /* 0x0000006c02047225 */ /* 0x000fc800078e000a */
[----:B------:R-:W-:Y:S01]  /*2410*/  IMAD R107, R2, R109, R8 ;  /* 0x0000006d026b7224 */ /* 0x000fe200078e0208 */
[----:B------:R-:W-:Y:S01]  /*2420*/  IADD3 R12, P0, R20, R4, RZ ;  /* 0x00000004140c7210 */ /* 0x000fe20007f1e0ff */
[----:B-1----:R-:W-:-:S03]  /*2430*/  IMAD R4, R105, R110, RZ ;  /* 0x0000006e69047224 */ /* 0x002fc600078e02ff */
[----:B------:R-:W-:Y:S01]  /*2440*/  IADD3.X R13, R21, R5, R107, P0, !PT ;  /* 0x00000005150d7210 */ /* 0x000fe200007fe46b */
[C---:B------:R-:W-:Y:S02]  /*2450*/  IMAD R109, R104.reuse, R111, R4 ;  /* 0x0000006f686d7224 */ /* 0x040fe400078e0204 */
[----:B------:R-:W-:-:S04]  /*2460*/  IMAD.WIDE.U32 R4, R104, R110, R12 ;  /* 0x0000006e68047225 */ /* 0x000fc800078e000c */
[----:B------:R-:W-:Y:S01]  /*2470*/  IMAD.IADD R5, R5, 0x1, R109 ;  /* 0x0000000105057824 */ /* 0x000fe200078e026d */
[----:B--2---:R-:W-:-:S04]  /*2480*/  LEA R14, P0, R4, R112, 0x1 ;  /* 0x00000070040e7211 */ /* 0x004fc800078008ff */
[----:B------:R-:W-:-:S05]  /*2490*/  LEA.HI.X R15, R4, R113, R5, 0x1, P0 ;  /* 0x00000071040f7211 */ /* 0x000fca00000f0c05 */
[----:B------:R-:W2:Y:S01]  /*24a0*/  @P1 LDG.E.LTC128B.U16 R19, desc[UR36][R14.64] ;  /* 0x000000240e131981 */ /* 0x000ea2000c1e1520 */
[----:B------:R-:W-:Y:S01]  /*24b0*/  IMAD.WIDE.U32 R4, R104, R110, R20 ;  /* 0x0000006e68047225 */ /* 0x000fe200078e0014 */
[----:B------:R-:W-:Y:S02]  /*24c0*/  BSSY B1, `(.L_x_39) ;  /* 0x0000015000017945 */ /* 0x000fe40003800000 */
[----:B------:R-:W-:-:S04]  /*24d0*/  IADD3 R100, P0, R10, R4, RZ ;  /* 0x000000040a647210 */ /* 0x000fc80007f1e0ff */
[----:B------:R-:W-:Y:S02]  /*24e0*/  IADD3.X R101, R11, R109, R5, P0, !PT ;  /* 0x0000006d0b657210 */ /* 0x000fe400007fe405 */
[----:B------:R-:W-:Y:S01]  /*24f0*/  LEA R8, P0, R106, UR4, 0x1 ;  /* 0x000000046a087c11 */ /* 0x000fe2000f8008ff */
[----:B------:R-:W-:-:S03]  /*2500*/  IMAD.WIDE.U32 R100, R2, R108, R100 ;  /* 0x0000006c02647225 */ /* 0x000fc600078e0064 */
[----:B------:R-:W-:Y:S02]  /*2510*/  LEA.HI.X R9, R106, UR5, R9, 0x1, P0 ;  /* 0x000000056a097c11 */ /* 0x000fe400080f0c09 */
[----:B------:R-:W-:-:S04]  /*2520*/  ISETP.GT.AND P0, PT, R3, 0x1, PT ;  /* 0x000000010300780c */ /* 0x000fc80003f04270 */
[----:B------:R-:W-:Y:S01]  /*2530*/  ISETP.GT.AND P3, PT, R0, RZ, P0 ;  /* 0x000000ff0000720c */ /* 0x000fe20000764270 */
[----:B--2---:R-:W-:-:S05]  /*2540*/  HADD2.F32 R4, -RZ, R19.H0_H0 ;  /* 0x20000013ff047230 */ /* 0x004fca0000004100 */
[----:B------:R-:W-:Y:S01]  /*2550*/  FMUL R5, R4, R91 ;  /* 0x0000005b04057220 */ /* 0x000fe20000400000 */
[----:B------:R-:W-:-:S03]  /*2560*/  LEA R4, P4, R100, R112, 0x1 ;  /* 0x0000007064047211 */ /* 0x000fc600078808ff */
[----:B------:R-:W-:-:S05]  /*2570*/  FFMA R5, R24, R90, R5 ;  /* 0x0000005a18057223 */ /* 0x000fca0000000005 */
[----:B------:R-:W-:Y:S01]  /*2580*/  F2FP.F16.F32.PACK_AB R14, RZ, R5 ;  /* 0x00000005ff0e723e */ /* 0x000fe200000000ff */
[----:B------:R-:W-:-:S03]  /*2590*/  IMAD.IADD R5, R107, 0x1, R101 ;  /* 0x000000016b057824 */ /* 0x000fc600078e0265 */
[----:B------:R-:W-:Y:S01]  /*25a0*/  PRMT R15, R14, 0x7610, R15 ;  /* 0x000076100e0f7816 */ /* 0x000fe2000000000f */
[----:B------:R-:W-:Y:S01]  /*25b0*/  IMAD.SHL.U32 R14, R110, 0x8, RZ ;  /* 0x000000086e0e7824 */ /* 0x000fe200078e00ff */
[----:B------:R-:W-:-:S03]  /*25c0*/  LEA.HI.X R5, R100, R113, R5, 0x1, P4 ;  /* 0x0000007164057211 */ /* 0x000fc600020f0c05 */
[----:B------:R0:W-:Y:S02]  /*25d0*/  @P1 STG.E.U16 desc[UR36][R8.64], R15 ;  /* 0x0000000f08001986 */ /* 0x0001e4000c101524 */
[----:B0-----:R-:W-:Y:S01]  /*25e0*/  SHF.L.U64.HI R15, R110, 0x3, R111 ;  /* 0x000000036e0f7819 */ /* 0x001fe2000001026f */
[----:B------:R-:W-:Y:S06]  /*25f0*/  @!P3 BRA `(.L_x_40) ;  /* 0x000000000004b947 */ /* 0x000fec0003800000 */
[----:B------:R0:W5:Y:S02]  /*2600*/  LDG.E.LTC128B.U16 R19, desc[UR36][R4.64+0x2] ;  /* 0x0000022404137981 */ /* 0x000164000c1e1520 */
.L_x_40:
[----:B------:R-:W-:Y:S05]  /*2610*/  BSYNC B1 ;  /* 0x0000000000017941 */ /* 0x000fea0003800000 */
.L_x_39:
[----:B-----5:R-:W-:Y:S01]  /*2620*/  HADD2.F32 R22, -RZ, R19.H0_H0 ;  /* 0x20000013ff167230 */ /* 0x020fe20000004100 */
[----:B------:R-:W-:Y:S01]  /*2630*/  ISETP.GT.AND P2, PT, R0, 0x8, P2 ;  /* 0x000000080000780c */ /* 0x000fe20001744270 */
[----:B------:R-:W-:-:S04]  /*2640*/  IMAD.WIDE.U32 R14, R104, R110, R14 ;  /* 0x0000006e680e7225 */ /* 0x000fc800078e000e */
[----:B------:R-:W-:Y:S01]  /*2650*/  FMUL R22, R22, R91 ;  /* 0x0000005b16167220 */ /* 0x000fe20000400000 */
[----:B------:R-:W-:Y:S01]  /*2660*/  IMAD.IADD R109, R109, 0x1, R15 ;  /* 0x000000016d6d7824 */ /* 0x000fe200078e020f */
[----:B------:R-:W-:Y:S02]  /*2670*/  IADD3 R15, P1, R12, R14, RZ ;  /* 0x0000000e0c0f7210 */ /* 0x000fe40007f3e0ff */
[----:B------:R-:W-:-:S03]  /*2680*/  FFMA R22, R25, R90, R22 ;  /* 0x0000005a19167223 */ /* 0x000fc60000000016 */
[----:B------:R-:W-:Y:S01]  /*2690*/  IMAD.X R24, R109, 0x1, R13, P1 ;  /* 0x000000016d187824 */ /* 0x000fe200008e060d */
[C---:B------:R-:W-:Y:S02]  /*26a0*/  LEA R12, P1, R15.reuse, R112, 0x1 ;  /* 0x000000700f0c7211 */ /* 0x040fe400078208ff */
[----:B------:R-:W-:Y:S02]  /*26b0*/  F2FP.F16.F32.PACK_AB R22, RZ, R22 ;  /* 0x00000016ff16723e */ /* 0x000fe400000000ff */
[----:B------:R-:W-:-:S03]  /*26c0*/  LEA.HI.X R13, R15, R113, R24, 0x1, P1 ;  /* 0x000000710f0d7211 */ /* 0x000fc600008f0c18 */
[----:B------:R1:W-:Y:S04]  /*26d0*/  @P3 STG.E.U16 desc[UR36][R8.64+0x2], R22 ;  /* 0x0000021608003986 */ /* 0x0003e8000c101524 */
[----:B------:R-:W2:Y:S01]  /*26e0*/  @P2 LDG.E.LTC128B.U16 R19, desc[UR36][R12.64] ;  /* 0x000000240c132981 */ /* 0x000ea2000c1e1520 */
[----:B------:R-:W-:Y:S01]  /*26f0*/  IADD3 R14, P1, P3, R10, R14, R20 ;  /* 0x0000000e0a0e7210 */ /* 0x000fe20007b3e014 */
[----:B------:R-:W-:Y:S01]  /*2700*/  BSSY B1, `(.L_x_41) ;  /* 0x0000011000017945 */ /* 0x000fe20003800000 */
[----:B------:R-:W-:Y:S02]  /*2710*/  SHF.L.U64.HI R7, R6, 0x4, R7 ;  /* 0x0000000406077819 */ /* 0x000fe40000010207 */
[----:B------:R-:W-:Y:S02]  /*2720*/  IADD3.X R15, R11, R109, R21, P1, P3 ;  /* 0x0000006d0b0f7210 */ /* 0x000fe40000fe6415 */
[----:B------:R-:W-:Y:S01]  /*2730*/  ISETP.GT.AND P0, PT, R0, 0x8, P0 ;  /* 0x000000080000780c */ /* 0x000fe20000704270 */
[----:B------:R-:W-:-:S04]  /*2740*/  IMAD.WIDE.U32 R14, R2, R108, R14 ;  /* 0x0000006c020e7225 */ /* 0x000fc800078e000e */
[----:B------:R-:W-:Y:S02]  /*2750*/  IMAD.IADD R2, R107, 0x1, R15 ;  /* 0x000000016b027824 */ /* 0x000fe400078e020f */
[----:B--2---:R-:W-:-:S05]  /*2760*/  HADD2.F32 R10, -RZ, R19.H0_H0 ;  /* 0x20000013ff0a7230 */ /* 0x004fca0000004100 */
[----:B------:R-:W-:Y:S01]  /*2770*/  FMUL R11, R10, R91 ;  /* 0x0000005b0a0b7220 */ /* 0x000fe20000400000 */
[----:B------:R-:W-:Y:S02]  /*2780*/  LEA R10, P1, R6, R8, 0x4 ;  /* 0x00000008060a7211 */ /* 0x000fe400078220ff */
[----:B------:R-:W-:Y:S01]  /*2790*/  LEA R6, P3, R14, R112, 0x1 ;  /* 0x000000700e067211 */ /* 0x000fe200078608ff */
[----:B------:R-:W-:-:S05]  /*27a0*/  FFMA R11, R26, R90, R11 ;  /* 0x0000005a1a0b7223 */ /* 0x000fca000000000b */
[----:B------:R-:W-:Y:S01]  /*27b0*/  F2FP.F16.F32.PACK_AB R12, RZ, R11 ;  /* 0x0000000bff0c723e */ /* 0x000fe200000000ff */
[----:B------:R-:W-:Y:S01]  /*27c0*/  IMAD.X R11, R7, 0x1, R9, P1 ;  /* 0x00000001070b7824 */ /* 0x000fe200008e0609 */
[----:B------:R-:W-:-:S04]  /*27d0*/  LEA.HI.X R7, R14, R113, R2, 0x1, P3 ;  /* 0x000000710e077211 */ /* 0x000fc800018f0c02 */
[----:B------:R1:W-:Y:S01]  /*27e0*/  @P2 STG.E.U16 desc[UR36][R10.64], R12 ;  /* 0x0000000c0a002986 */ /* 0x0003e2000c101524 */
[----:B------:R-:W-:Y:S05]  /*27f0*/  @!P0 BRA `(.L_x_42) ;  /* 0x0000000000048947 */ /* 0x000fea0003800000 */
[----:B------:R2:W5:Y:S02]  /*2800*/  LDG.E.LTC128B.U16 R19, desc[UR36][R6.64+0x2] ;  /* 0x0000022406137981 */ /* 0x000564000c1e1520 */
.L_x_42:
[----:B------:R-:W-:Y:S05]  /*2810*/  BSYNC B1 ;  /* 0x0000000000017941 */ /* 0x000fea0003800000 */
.L_x_41:
[----:B-----5:R-:W-:Y:S01]  /*2820*/  HADD2.F32 R2, -RZ, R19.H0_H0 ;  /* 0x20000013ff027230 */ /* 0x020fe20000004100 */
[----:B------:R-:W-:Y:S01]  /*2830*/  ISETP.GT.AND P1, PT, R3, 0x8, PT ;  /* 0x000000080300780c */ /* 0x000fe20003f24270 */
[----:B------:R-:W-:Y:S03]  /*2840*/  BSSY B1, `(.L_x_43) ;  /* 0x0000008000017945 */ /* 0x000fe60003800000 */
[----:B------:R-:W-:Y:S01]  /*2850*/  FMUL R2, R2, R91 ;  /* 0x0000005b02027220 */ /* 0x000fe20000400000 */
[----:B------:R-:W-:-:S03]  /*2860*/  ISETP.GT.AND P2, PT, R0, RZ, P1 ;  /* 0x000000ff0000720c */ /* 0x000fc60000f44270 */
[----:B------:R-:W-:-:S05]  /*2870*/  FFMA R2, R27, R90, R2 ;  /* 0x0000005a1b027223 */ /* 0x000fca0000000002 */
[----:B------:R-:W-:-:S05]  /*2880*/  F2FP.F16.F32.PACK_AB R2, RZ, R2 ;  /* 0x00000002ff02723e */ /* 0x000fca00000000ff */
[----:B------:R3:W-:Y:S01]  /*2890*/  @P0 STG.E.U16 desc[UR36][R10.64+0x2], R2 ;  /* 0x000002020a000986 */ /* 0x0007e2000c101524 */
[----:B------:R-:W-:Y:S05]  /*28a0*/  @!P2 BRA `(.L_x_44) ;  /* 0x000000000004a947 */ /* 0x000fea0003800000 */
[----:B------:R4:W5:Y:S02]  /*28b0*/  LDG.E.LTC128B.U16 R19, desc[UR36][R4.64+0x10] ;  /* 0x0000102404137981 */ /* 0x000964000c1e1520 */
.L_x_44:
[----:B------:R-:W-:Y:S05]  /*28c0*/  BSYNC B1 ;  /* 0x0000000000017941 */ /* 0x000fea0003800000 */
.L_x_43:
[----:B---3-5:R-:W-:Y:S01]  /*28d0*/  HADD2.F32 R2, -RZ, R19.H0_H0 ;  /* 0x20000013ff027230 */ /* 0x028fe20000004100 */
        /* <DEDUP_REMOVED lines=9> */
.L_x_46:
[----:B------:R-:W-:Y:S05]  /*2970*/  BSYNC B1 ;  /* 0x0000000000017941 */ /* 0x000fea0003800000 */
.L_x_45:
[----:B-----5:R-:W-:Y:S01]  /*2980*/  HADD2.F32 R2, -RZ, R19.H0_H0 ;  /* 0x20000013ff027230 */ /* 0x020fe20000004100 */
[----:B------:R-:W-:Y:S01]  /*2990*/  ISETP.GT.AND P1, PT, R0, 0x8, P1 ;  /* 0x000000080000780c */ /* 0x000fe20000f24270 */
[----:B------:R-:W-:Y:S03]  /*29a0*/  BSSY B1, `(.L_x_47) ;  /* 0x0000007000017945 */ /* 0x000fe60003800000 */
[----:B------:R-:W-:-:S04]  /*29b0*/  FMUL R2, R2, R91 ;  /* 0x0000005b02027220 */ /* 0x000fc80000400000 */
[----:B------:R-:W-:-:S05]  /*29c0*/  FFMA R2, R29, R90, R2 ;  /* 0x0000005a1d027223 */ /* 0x000fca0000000002 */
[----:B------:R-:W-:-:S05]  /*29d0*/  F2FP.F16.F32.PACK_AB R2, RZ, R2 ;  /* 0x00000002ff02723e */ /* 0x000fca00000000ff */
[----:B------:R0:W-:Y:S01]  /*29e0*/  @P3 STG.E.U16 desc[UR36][R8.64+0x12], R2 ;  /* 0x0000120208003986 */ /* 0x0001e2000c101524 */
[----:B------:R-:W-:Y:S05]  /*29f0*/  @!P1 BRA `(.L_x_48) ;  /* 0x0000000000049947 */ /* 0x000fea0003800000 */
[----:B------:R0:W5:Y:S02]  /*2a00*/  LDG.E.LTC128B.U16 R19, desc[UR36][R6.64+0x10] ;  /* 0x0000102406137981 */ /* 0x000164000c1e1520 */
.L_x_48:
[----:B------:R-:W-:Y:S05]  /*2a10*/  BSYNC B1 ;  /* 0x0000000000017941 */ /* 0x000fea0003800000 */
.L_x_47:
[----:B0----5:R-:W-:Y:S01]  /*2a20*/  HADD2.F32 R2, -RZ, R19.H0_H0 ;  /* 0x20000013ff027230 */ /* 0x021fe20000004100 */
[----:B------:R-:W-:Y:S01]  /*2a30*/  ISETP.GT.AND P0, PT, R0, 0x8, P0 ;  /* 0x000000080000780c */ /* 0x000fe20000704270 */
[----:B------:R-:W-:Y:S03]  /*2a40*/  BSSY B1, `(.L_x_49) ;  /* 0x0000007000017945 */ /* 0x000fe60003800000 */
[----:B---3--:R-:W-:-:S04]  /*2a50*/  FMUL R13, R2, R91 ;  /* 0x0000005b020d7220 */ /* 0x008fc80000400000 */
[----:B------:R-:W-:-:S05]  /*2a60*/  FFMA R13, R30, R90, R13 ;  /* 0x0000005a1e0d7223 */ /* 0x000fca000000000d */
[----:B------:R-:W-:-:S05]  /*2a70*/  F2FP.F16.F32.PACK_AB R13, RZ, R13 ;  /* 0x0000000dff0d723e */ /* 0x000fca00000000ff */
[----:B------:R0:W-:Y:S01]  /*2a80*/  @P1 STG.E.U16 desc[UR36][R10.64+0x10], R13 ;  /* 0x0000100d0a001986 */ /* 0x0001e2000c101524 */
[----:B------:R-:W-:Y:S05]  /*2a90*/  @!P0 BRA `(.L_x_50) ;  /* 0x0000000000048947 */ /* 0x000fea0003800000 */
[----:B------:R3:W5:Y:S02]  /*2aa0*/  LDG.E.LTC128B.U16 R19, desc[UR36][R6.64+0x12] ;  /* 0x0000122406137981 */ /* 0x000764000c1e1520 */
.L_x_50:
[----:B------:R-:W-:Y:S05]  /*2ab0*/  BSYNC B1 ;  /* 0x0000000000017941 */ /* 0x000fea0003800000 */
.L_x_49:
        /* <DEDUP_REMOVED lines=10> */
.L_x_52:
[----:B------:R-:W-:Y:S05]  /*2b60*/  BSYNC B1 ;  /* 0x0000000000017941 */ /* 0x000fea0003800000 */
.L_x_51:
[----:B0----5:R-:W-:Y:S01]  /*2b70*/  HADD2.F32 R2, -RZ, R19.H0_H0 ;  /* 0x20000013ff027230 */ /* 0x021fe20000004100 */
        /* <DEDUP_REMOVED lines=9> */
.L_x_54:
[----:B------:R-:W-:Y:S05]  /*2c10*/  BSYNC B1 ;  /* 0x0000000000017941 */ /* 0x000fea0003800000 */
.L_x_53:
        /* <DEDUP_REMOVED lines=9> */
.L_x_56:
[----:B------:R-:W-:Y:S05]  /*2cb0*/  BSYNC B1 ;  /* 0x0000000000017941 */ /* 0x000fea0003800000 */
.L_x_55:
[----:B0----5:R-:W-:Y:S01]  /*2cc0*/  HADD2.F32 R2, -RZ, R19.H0_H0 ;  /* 0x20000013ff027230 */ /* 0x021fe20000004100 */
        /* <DEDUP_REMOVED lines=8> */
.L_x_58:
[----:B------:R-:W-:Y:S05]  /*2d50*/  BSYNC B1 ;  /* 0x0000000000017941 */ /* 0x000fea0003800000 */
.L_x_57:
        /* <DEDUP_REMOVED lines=10> */
.L_x_60:
[----:B------:R-:W-:Y:S05]  /*2e00*/  BSYNC B1 ;  /* 0x0000000000017941 */ /* 0x000fea0003800000 */
.L_x_59:
        /* <DEDUP_REMOVED lines=10> */
.L_x_62:
[----:B------:R-:W-:Y:S05]  /*2eb0*/  BSYNC B1 ;  /* 0x0000000000017941 */ /* 0x000fea0003800000 */
.L_x_61:
        /* <DEDUP_REMOVED lines=9> */
.L_x_64:
[----:B------:R-:W-:Y:S05]  /*2f50*/  BSYNC B1 ;  /* 0x0000000000017941 */ /* 0x000fea0003800000 */
.L_x_63:
        /* <DEDUP_REMOVED lines=9> */
.L_x_66:
[----:B------:R-:W-:Y:S05]  /*2ff0*/  BSYNC B1 ;  /* 0x0000000000017941 */ /* 0x000fea0003800000 */
.L_x_65:
        /* <DEDUP_REMOVED lines=10> */
.L_x_68:
[----:B------:R-:W-:Y:S05]  /*30a0*/  BSYNC B1 ;  /* 0x0000000000017941 */ /* 0x000fea0003800000 */
.L_x_67:
        /* <DEDUP_REMOVED lines=10> */
.L_x_70:
[----:B------:R-:W-:Y:S05]  /*3150*/  BSYNC B1 ;  /* 0x0000000000017941 */ /* 0x000fea0003800000 */
.L_x_69:
        /* <DEDUP_REMOVED lines=9> */
.L_x_72:
[----:B------:R-:W-:Y:S05]  /*31f0*/  BSYNC B1 ;  /* 0x0000000000017941 */ /* 0x000fea0003800000 */
.L_x_71:
        /* <DEDUP_REMOVED lines=9> */
.L_x_74:
[----:B------:R-:W-:Y:S05]  /*3290*/  BSYNC B1 ;  /* 0x0000000000017941 */ /* 0x000fea0003800000 */
.L_x_73:
        /* <DEDUP_REMOVED lines=10> */
.L_x_76:
[----:B------:R-:W-:Y:S05]  /*3340*/  BSYNC B1 ;  /* 0x0000000000017941 */ /* 0x000fea0003800000 */
.L_x_75:
        /* <DEDUP_REMOVED lines=10> */
.L_x_78:
[----:B------:R-:W-:Y:S05]  /*33f0*/  BSYNC B1 ;  /* 0x0000000000017941 */ /* 0x000fea0003800000 */
.L_x_77:
        /* <DEDUP_REMOVED lines=9> */
.L_x_80:
[----:B------:R-:W-:Y:S05]  /*3490*/  BSYNC B1 ;  /* 0x0000000000017941 */ /* 0x000fea0003800000 */
.L_x_79:
        /* <DEDUP_REMOVED lines=9> */
.L_x_82:
[----:B------:R-:W-:Y:S05]  /*3530*/  BSYNC B1 ;  /* 0x0000000000017941 */ /* 0x000fea0003800000 */
.L_x_81:
        /* <DEDUP_REMOVED lines=10> */
.L_x_84:
[----:B------:R-:W-:Y:S05]  /*35e0*/  BSYNC B1 ;  /* 0x0000000000017941 */ /* 0x000fea0003800000 */
.L_x_83:
        /* <DEDUP_REMOVED lines=10> */
.L_x_86:
[----:B------:R-:W-:Y:S05]  /*3690*/  BSYNC B1 ;  /* 0x0000000000017941 */ /* 0x000fea0003800000 */
.L_x_85:
        /* <DEDUP_REMOVED lines=9> */
.L_x_88:
[----:B------:R-:W-:Y:S05]  /*3730*/  BSYNC B1 ;  /* 0x0000000000017941 */ /* 0x000fea0003800000 */
.L_x_87:
        /* <DEDUP_REMOVED lines=9> */
.L_x_90:
[----:B------:R-:W-:Y:S05]  /*37d0*/  BSYNC B1 ;  /* 0x0000000000017941 */ /* 0x000fea0003800000 */
.L_x_89:
        /* <DEDUP_REMOVED lines=10> */
.L_x_92:
[----:B------:R-:W-:Y:S05]  /*3880*/  BSYNC B1 ;  /* 0x0000000000017941 */ /* 0x000fea0003800000 */
.L_x_91:
        /* <DEDUP_REMOVED lines=10> */
.L_x_94:
[----:B------:R-:W-:Y:S05]  /*3930*/  BSYNC B1 ;  /* 0x0000000000017941 */ /* 0x000fea0003800000 */
.L_x_93:
        /* <DEDUP_REMOVED lines=9> */
.L_x_96:
[----:B------:R-:W-:Y:S05]  /*39d0*/  BSYNC B1 ;  /* 0x0000000000017941 */ /* 0x000fea0003800000 */
.L_x_95:
        /* <DEDUP_REMOVED lines=9> */
.L_x_98:
[----:B------:R-:W-:Y:S05]  /*3a70*/  BSYNC B1 ;  /* 0x0000000000017941 */ /* 0x000fea0003800000 */
.L_x_97:
        /* <DEDUP_REMOVED lines=10> */
.L_x_100:
[----:B------:R-:W-:Y:S05]  /*3b20*/  BSYNC B1 ;  /* 0x0000000000017941 */ /* 0x000fea0003800000 */
.L_x_99:
        /* <DEDUP_REMOVED lines=10> */
.L_x_102:
[----:B------:R-:W-:Y:S05]  /*3bd0*/  BSYNC B1 ;  /* 0x0000000000017941 */ /* 0x000fea0003800000 */
.L_x_101:
        /* <DEDUP_REMOVED lines=9> */
.L_x_104:
[----:B------:R-:W-:Y:S05]  /*3c70*/  BSYNC B1 ;  /* 0x0000000000017941 */ /* 0x000fea0003800000 */
.L_x_103:
        /* <DEDUP_REMOVED lines=9> */
.L_x_106:
[----:B------:R-:W-:Y:S05]  /*3d10*/  BSYNC B1 ;  /* 0x0000000000017941 */ /* 0x000fea0003800000 */
.L_x_105:
        /* <DEDUP_REMOVED lines=10> */
.L_x_108:
[----:B------:R-:W-:Y:S05]  /*3dc0*/  BSYNC B1 ;  /* 0x0000000000017941 */ /* 0x000fea0003800000 */
.L_x_107:
        /* <DEDUP_REMOVED lines=10> */
.L_x_110:
[----:B------:R-:W-:Y:S05]  /*3e70*/  BSYNC B1 ;  /* 0x0000000000017941 */ /* 0x000fea0003800000 */
.L_x_109:
        /* <DEDUP_REMOVED lines=9> */
.L_x_112:
[----:B------:R-:W-:Y:S05]  /*3f10*/  BSYNC B1 ;  /* 0x0000000000017941 */ /* 0x000fea0003800000 */
.L_x_111:
        /* <DEDUP_REMOVED lines=9> */
.L_x_114:
[----:B------:R-:W-:Y:S05]  /*3fb0*/  BSYNC B1 ;  /* 0x0000000000017941 */ /* 0x000fea0003800000 */
.L_x_113:
        /* <DEDUP_REMOVED lines=10> */
.L_x_116:
[----:B------:R-:W-:Y:S05]  /*4060*/  BSYNC B1 ;  /* 0x0000000000017941 */ /* 0x000fea0003800000 */
.L_x_115:
        /* <DEDUP_REMOVED lines=10> */
.L_x_118:
[----:B------:R-:W-:Y:S05]  /*4110*/  BSYNC B1 ;  /* 0x0000000000017941 */ /* 0x000fea0003800000 */
.L_x_117:
        /* <DEDUP_REMOVED lines=9> */
.L_x_120:
[----:B------:R-:W-:Y:S05]  /*41b0*/  BSYNC B1 ;  /* 0x0000000000017941 */ /* 0x000fea0003800000 */
.L_x_119:
        /* <DEDUP_REMOVED lines=9> */
.L_x_122:
[----:B------:R-:W-:Y:S05]  /*4250*/  BSYNC B1 ;  /* 0x0000000000017941 */ /* 0x000fea0003800000 */
.L_x_121:
        /* <DEDUP_REMOVED lines=10> */
.L_x_124:
[----:B------:R-:W-:Y:S05]  /*4300*/  BSYNC B1 ;  /* 0x0000000000017941 */ /* 0x000fea0003800000 */
.L_x_123:
        /* <DEDUP_REMOVED lines=10> */
.L_x_126:
[----:B------:R-:W-:Y:S05]  /*43b0*/  BSYNC B1 ;  /* 0x0000000000017941 */ /* 0x000fea0003800000 */
.L_x_125:
        /* <DEDUP_REMOVED lines=9> */
.L_x_128:
[----:B------:R-:W-:Y:S05]  /*4450*/  BSYNC B1 ;  /* 0x0000000000017941 */ /* 0x000fea0003800000 */
.L_x_127:
        /* <DEDUP_REMOVED lines=9> */
.L_x_130:
[----:B------:R-:W-:Y:S05]  /*44f0*/  BSYNC B1 ;  /* 0x0000000000017941 */ /* 0x000fea0003800000 */
.L_x_129:
        /* <DEDUP_REMOVED lines=10> */
.L_x_132:
[----:B------:R-:W-:Y:S05]  /*45a0*/  BSYNC B1 ;  /* 0x0000000000017941 */ /* 0x000fea0003800000 */
.L_x_131:
        /* <DEDUP_REMOVED lines=10> */
.L_x_134:
[----:B------:R-:W-:Y:S05]  /*4650*/  BSYNC B1 ;  /* 0x0000000000017941 */ /* 0x000fea0003800000 */
.L_x_133:
        /* <DEDUP_REMOVED lines=9> */
.L_x_136:
[----:B------:R-:W-:Y:S05]  /*46f0*/  BSYNC B1 ;  /* 0x0000000000017941 */ /* 0x000fea0003800000 */
.L_x_135:
        /* <DEDUP_REMOVED lines=9> */
.L_x_138:
[----:B------:R-:W-:Y:S05]  /*4790*/  BSYNC B1 ;  /* 0x0000000000017941 */ /* 0x000fea0003800000 */
.L_x_137:
        /* <DEDUP_REMOVED lines=10> */
.L_x_140:
[----:B------:R-:W-:Y:S05]  /*4840*/  BSYNC B1 ;  /* 0x0000000000017941 */ /* 0x000fea0003800000 */
.L_x_139:
        /* <DEDUP_REMOVED lines=10> */
.L_x_142:
[----:B------:R-:W-:Y:S05]  /*48f0*/  BSYNC B1 ;  /* 0x0000000000017941 */ /* 0x000fea0003800000 */
.L_x_141:
        /* <DEDUP_REMOVED lines=9> */
.L_x_144:
[----:B------:R-:W-:Y:S05]  /*4990*/  BSYNC B1 ;  /* 0x0000000000017941 */ /* 0x000fea0003800000 */
.L_x_143:
        /* <DEDUP_REMOVED lines=9> */
.L_x_146:
[----:B------:R-:W-:Y:S05]  /*4a30*/  BSYNC B1 ;  /* 0x0000000000017941 */ /* 0x000fea0003800000 */
.L_x_145:
        /* <DEDUP_REMOVED lines=10> */
.L_x_148:
[----:B------:R-:W-:Y:S05]  /*4ae0*/  BSYNC B1 ;  /* 0x0000000000017941 */ /* 0x000fea0003800000 */
.L_x_147:
        /* <DEDUP_REMOVED lines=10> */
.L_x_150:
[----:B------:R-:W-:Y:S05]  /*4b90*/  BSYNC B1 ;  /* 0x0000000000017941 */ /* 0x000fea0003800000 */
.L_x_149:
        /* <DEDUP_REMOVED lines=9> */
.L_x_152:
[----:B------:R-:W-:Y:S05]  /*4c30*/  BSYNC B1 ;  /* 0x0000000000017941 */ /* 0x000fea0003800000 */
.L_x_151:
        /* <DEDUP_REMOVED lines=9> */
.L_x_154:
[----:B------:R-:W-:Y:S05]  /*4cd0*/  BSYNC B1 ;  /* 0x0000000000017941 */ /* 0x000fea0003800000 */
.L_x_153:
        /* <DEDUP_REMOVED lines=10> */
.L_x_156:
[----:B------:R-:W-:Y:S05]  /*4d80*/  BSYNC B1 ;  /* 0x0000000000017941 */ /* 0x000fea0003800000 */
.L_x_155:
[----:B0----5:R-:W-:Y:S01]  /*4d90*/  HADD2.F32 R2, -RZ, R19.H0_H0 ;  /* 0x20000013ff027230 */ /* 0x021fe20000004100 */
[----:B------:R-:W-:Y:S01]  /*4da0*/  ISETP.GT.AND P0, PT, R3, 0x79, PT ;  /* 0x000000790300780c */ /* 0x000fe20003f04270 */
[----:B------:R-:W-:Y:S01]  /*4db0*/  @P2 IMAD.MOV.U32 R3, RZ, RZ, R9 ;  /* 0x000000ffff032224 */ /* 0x000fe200078e0009 */
[----:B------:R-:W-:Y:S02]  /*4dc0*/  BSSY B1, `(.L_x_157) ;  /* 0x0000009000017945 */ /* 0x000fe40003800000 */
[----:B------:R-:W-:Y:S01]  /*4dd0*/  FMUL R13, R2, R91 ;  /* 0x0000005b020d7220 */ /* 0x000fe20000400000 */
[----:B------:R-:W-:Y:S01]  /*4de0*/  @P2 IMAD.MOV.U32 R2, RZ, RZ, R8 ;  /* 0x000000ffff022224 */ /* 0x000fe200078e0008 */
[----:B------:R-:W-:Y:S02]  /*4df0*/  ISETP.GT.AND P3, PT, R0, RZ, P0 ;  /* 0x000000ff0000720c */ /* 0x000fe40000764270 */
[----:B------:R-:W-:-:S05]  /*4e00*/  FFMA R13, R84, R90, R13 ;  /* 0x0000005a540d7223 */ /* 0x000fca000000000d */
[----:B------:R-:W-:-:S05]  /*4e10*/  F2FP.F16.F32.PACK_AB R13, RZ, R13 ;  /* 0x0000000dff0d723e */ /* 0x000fca00000000ff */
[----:B------:R0:W-:Y:S01]  /*4e20*/  @P2 STG.E.U16 desc[UR36][R2.64+0xf0], R13 ;  /* 0x0000f00d02002986 */ /* 0x0001e2000c101524 */
[----:B------:R-:W-:Y:S05]  /*4e30*/  @!P3 BRA `(.L_x_158) ;  /* 0x000000000004b947 */ /* 0x000fea0003800000 */
[----:B------:R0:W5:Y:S02]  /*4e40*/  LDG.E.LTC128B.U16 R19, desc[UR36][R4.64+0xf2] ;  /* 0x0000f22404137981 */ /* 0x000164000c1e1520 */
.L_x_158:
[----:B------:R-:W-:Y:S05]  /*4e50*/  BSYNC B1 ;  /* 0x0000000000017941 */ /* 0x000fea0003800000 */
.L_x_157:
        /* <DEDUP_REMOVED lines=9> */
.L_x_160:
[----:B------:R-:W-:Y:S05]  /*4ef0*/  BSYNC B1 ;  /* 0x0000000000017941 */ /* 0x000fea0003800000 */
.L_x_159:
[----:B0----5:R-:W-:Y:S01]  /*4f00*/  HADD2.F32 R2, -RZ, R19.H0_H0 ;  /* 0x20000013ff027230 */ /* 0x021fe20000004100 */
[----:B------:R-:W-:Y:S01]  /*4f10*/  ISETP.GT.AND P0, PT, R0, 0x8, P0 ;  /* 0x000000080000780c */ /* 0x000fe20000704270 */
[----:B------:R-:W-:Y:S03]  /*4f20*/  BSSY B1, `(.L_x_161) ;  /* 0x000000a000017945 */ /* 0x000fe60003800000 */
[----:B------:R-:W-:Y:S01]  /*4f30*/  FMUL R3, R2, R91 ;  /* 0x0000005b02037220 */ /* 0x000fe20000400000 */
[----:B------:R-:W-:-:S03]  /*4f40*/  @P1 IMAD.MOV.U32 R2, RZ, RZ, R10 ;  /* 0x000000ffff021224 */ /* 0x000fc600078e000a */
[----:B------:R-:W-:-:S05]  /*4f50*/  FFMA R3, R86, R90, R3 ;  /* 0x0000005a56037223 */ /* 0x000fca0000000003 */
[----:B------:R-:W-:-:S04]  /*4f60*/  F2FP.F16.F32.PACK_AB R3, RZ, R3 ;  /* 0x00000003ff03723e */ /* 0x000fc800000000ff */
[----:B----4-:R-:W-:Y:S01]  /*4f70*/  PRMT R4, R3, 0x7610, R4 ;  /* 0x0000761003047816 */ /* 0x010fe20000000004 */
[----:B------:R-:W-:-:S05]  /*4f80*/  @P1 IMAD.MOV.U32 R3, RZ, RZ, R11 ;  /* 0x000000ffff031224 */ /* 0x000fca00078e000b */
[----:B------:R0:W-:Y:S01]  /*4f90*/  @P1 STG.E.U16 desc[UR36][R2.64+0xf0], R4 ;  /* 0x0000f00402001986 */ /* 0x0001e2000c101524 */
[----:B------:R-:W-:Y:S05]  /*4fa0*/  @!P0 BRA `(.L_x_162) ;  /* 0x0000000000048947 */ /* 0x000fea0003800000 */
[----:B------:R4:W5:Y:S02]  /*4fb0*/  LDG.E.LTC128B.U16 R19, desc[UR36][R6.64+0xf2] ;  /* 0x0000f22406137981 */ /* 0x000964000c1e1520 */
.L_x_162:
[----:B------:R-:W-:Y:S05]  /*4fc0*/  BSYNC B1 ;  /* 0x0000000000017941 */ /* 0x000fea0003800000 */
.L_x_161:
[----:B------:R-:W-:Y:S05]  /*4fd0*/  @!P0 BRA `(.L_x_163) ;  /* 0x0000001000e88947 */ /* 0x000fea0003800000 */
[----:B-----5:R-:W-:-:S05]  /*4fe0*/  HADD2.F32 R0, -RZ, R19.H0_H0 ;  /* 0x20000013ff007230 */ /* 0x020fca0000004100 */
[----:B------:R-:W-:-:S04]  /*4ff0*/  FMUL R0, R0, R91 ;  /* 0x0000005b00007220 */ /* 0x000fc80000400000 */
[----:B------:R-:W-:-:S05]  /*5000*/  FFMA R0, R87, R90, R0 ;  /* 0x0000005a57007223 */ /* 0x000fca0000000000 */
[----:B------:R-:W-:-:S05]  /*5010*/  F2FP.F16.F32.PACK_AB R0, RZ, R0 ;  /* 0x00000000ff00723e */ /* 0x000fca00000000ff */
[----:B------:R0:W-:Y:S01]  /*5020*/  STG.E.U16 desc[UR36][R10.64+0xf2], R0 ;  /* 0x0000f2000a007986 */ /* 0x0001e2000c101524 */
[----:B------:R-:W-:Y:S05]  /*5030*/  BRA `(.L_x_163) ;  /* 0x0000001000d07947 */ /* 0x000fea0003800000 */
.L_x_38:
[----:B------:R-:W-:Y:S01]  /*5040*/  ISETP.GT.AND P0, PT, R3, 0x1, PT ;  /* 0x000000010300780c */ /* 0x000fe20003f04270 */
[----:B------:R-:W-:Y:S01]  /*5050*/  ULDC.64 UR4, c[0x0][0x5c0] ;  /* 0x0001700000047ab9 */ /* 0x000fe20000000a00 */
[-C--:B------:R-:W-:Y:S01]  /*5060*/  FMUL R24, R24, R90.reuse ;  /* 0x0000005a18187220 */ /* 0x080fe20000400000 */
[-C--:B------:R-:W-:Y:S01]  /*5070*/  FMUL R25, R25, R90.reuse ;  /* 0x0000005a19197220 */ /* 0x080fe20000400000 */
[----:B------:R-:W-:Y:S01]  /*5080*/  ISETP.GT.AND P3, PT, R0, RZ, P0 ;  /* 0x000000ff0000720c */ /* 0x000fe20000764270 */
[-C--:B------:R-:W-:Y:S01]  /*5090*/  FMUL R26, R26, R90.reuse ;  /* 0x0000005a1a1a7220 */ /* 0x080fe20000400000 */
[----:B------:R-:W-:Y:S01]  /*50a0*/  LEA R4, P4, R106, UR4, 0x1 ;  /* 0x000000046a047c11 */ /* 0x000fe2000f8808ff */
[----:B------:R-:W-:Y:S01]  /*50b0*/  FMUL R27, R27, R90 ;  /* 0x0000005a1b1b7220 */ /* 0x000fe20000400000 */
[----:B------:R-:W-:Y:S01]  /*50c0*/  F2FP.F16.F32.PACK_AB R24, RZ, R24 ;  /* 0x00000018ff18723e */ /* 0x000fe200000000ff */
[-C--:B------:R-:W-:Y:S01]  /*50d0*/  FMUL R28, R28, R90.reuse ;  /* 0x0000005a1c1c7220 */ /* 0x080fe20000400000 */
[----:B------:R-:W-:Y:S01]  /*50e0*/  LEA.HI.X R5, R106, UR5, R9, 0x1, P4 ;  /* 0x000000056a057c11 */ /* 0x000fe2000a0f0c09 */
[-C--:B------:R-:W-:Y:S01]  /*50f0*/  FMUL R29, R29, R90.reuse ;  /* 0x0000005a1d1d7220 */ /* 0x080fe20000400000 */
[----:B------:R-:W-:Y:S01]  /*5100*/  F2FP.F16.F32.PACK_AB R25, RZ, R25 ;  /* 0x00000019ff19723e */ /* 0x000fe200000000ff */
[-C--:B------:R-:W-:Y:S01]  /*5110*/  FMUL R30, R30, R90.reuse ;  /* 0x0000005a1e1e7220 */ /* 0x080fe20000400000 */
[----:B------:R-:W-:Y:S01]  /*5120*/  SHF.L.U64.HI R7, R6, 0x4, R7 ;  /* 0x0000000406077819 */ /* 0x000fe20000010207 */
[----:B------:R-:W-:Y:S01]  /*5130*/  @P1 STG.E.U16 desc[UR36][R4.64], R24 ;  /* 0x0000001804001986 */ /* 0x000fe2000c101524 */
[----:B------:R-:W-:Y:S01]  /*5140*/  ISETP.GT.AND P1, PT, R3, 0x8, PT ;  /* 0x000000080300780c */ /* 0x000fe20003f24270 */
[----:B------:R-:W-:Y:S01]  /*5150*/  FMUL R31, R31, R90 ;  /* 0x0000005a1f1f7220 */ /* 0x000fe20000400000 */
[----:B------:R-:W-:Y:S01]  /*5160*/  ISETP.GT.AND P4, PT, R0, 0x8, P0 ;  /* 0x000000080000780c */ /* 0x000fe20000784270 */
[----:B------:R-:W-:Y:S01]  /*5170*/  @P3 STG.E.U16 desc[UR36][R4.64+0x2], R25 ;  /* 0x0000021904003986 */ /* 0x000fe2000c101524 */
[----:B------:R-:W-:Y:S01]  /*5180*/  LEA R6, P3, R6, R4, 0x4 ;  /* 0x0000000406067211 */ /* 0x000fe200078620ff */
[-C--:B------:R-:W-:Y:S01]  /*5190*/  FMUL R32, R32, R90.reuse ;  /* 0x0000005a20207220 */ /* 0x080fe20000400000 */
[C---:B------:R-:W-:Y:S01]  /*51a0*/  ISETP.GT.AND P2, PT, R0.reuse, 0x8, P2 ;  /* 0x000000080000780c */ /* 0x040fe20001744270 */
[-C--:B------:R-:W-:Y:S01]  /*51b0*/  FMUL R33, R33, R90.reuse ;  /* 0x0000005a21217220 */ /* 0x080fe20000400000 */
[----:B------:R-:W-:Y:S01]  /*51c0*/  ISETP.GT.AND P0, PT, R3, 0x9, PT ;  /* 0x000000090300780c */ /* 0x000fe20003f04270 */
[----:B------:R-:W-:Y:S01]  /*51d0*/  IMAD.X R7, R7, 0x1, R5, P3 ;  /* 0x0000000107077824 */ /* 0x000fe200018e0605 */
[----:B------:R-:W-:Y:S01]  /*51e0*/  ISETP.GT.AND P5, PT, R0, RZ, P1 ;  /* 0x000000ff0000720c */ /* 0x000fe20000fa4270 */
[-C--:B------:R-:W-:Y:S01]  /*51f0*/  FMUL R34, R34, R90.reuse ;  /* 0x0000005a22227220 */ /* 0x080fe20000400000 */
[----:B------:R-:W-:Y:S01]  /*5200*/  ISETP.GT.AND P3, PT, R0, RZ, P0 ;  /* 0x000000ff0000720c */ /* 0x000fe20000764270 */
[----:B------:R-:W-:Y:S01]  /*5210*/  FMUL R35, R35, R90 ;  /* 0x0000005a23237220 */ /* 0x000fe20000400000 */
[----:B------:R-:W-:Y:S01]  /*5220*/  F2FP.F16.F32.PACK_AB R26, RZ, R26 ;  /* 0x0000001aff1a723e */ /* 0x000fe200000000ff */
[-C--:B------:R-:W-:Y:S01]  /*5230*/  FMUL R36, R36, R90.reuse ;  /* 0x0000005a24247220 */ /* 0x080fe20000400000 */
[----:B------:R-:W-:Y:S01]  /*5240*/  F2FP.F16.F32.PACK_AB R27, RZ, R27 ;  /* 0x0000001bff1b723e */ /* 0x000fe200000000ff */
[----:B------:R-:W-:Y:S01]  /*5250*/  FMUL R37, R37, R90 ;  /* 0x0000005a25257220 */ /* 0x000fe20000400000 */
[----:B------:R-:W-:Y:S01]  /*5260*/  F2FP.F16.F32.PACK_AB R28, RZ, R28 ;  /* 0x0000001cff1c723e */ /* 0x000fe200000000ff */
[----:B------:R-:W-:Y:S01]  /*5270*/  @P2 STG.E.U16 desc[UR36][R6.64], R26 ;  /* 0x0000001a06002986 */ /* 0x000fe2000c101524 */
[----:B------:R-:W-:Y:S01]  /*5280*/  F2FP.F16.F32.PACK_AB R29, RZ, R29 ;  /* 0x0000001dff1d723e */ /* 0x000fe200000000ff */
[-C--:B------:R-:W-:Y:S01]  /*5290*/  FMUL R38, R38, R90.reuse ;  /* 0x0000005a26267220 */ /* 0x080fe20000400000 */
[C---:B------:R-:W-:Y:S01]  /*52a0*/  ISETP.GT.AND P2, PT, R0.reuse, 0x8, P1 ;  /* 0x000000080000780c */ /* 0x040fe20000f44270 */
[----:B------:R-:W-:Y:S01]  /*52b0*/  @P4 STG.E.U16 desc[UR36][R6.64+0x2], R27 ;  /* 0x0000021b06004986 */ /* 0x000fe2000c101524 */
[----:B------:R-:W-:Y:S01]  /*52c0*/  ISETP.GT.AND P1, PT, R3, 0x10, PT ;  /* 0x000000100300780c */ /* 0x000fe20003f24270 */
[----:B------:R-:W-:Y:S01]  /*52d0*/  FMUL R39, R39, R90 ;  /* 0x0000005a27277220 */ /* 0x000fe20000400000 */
[----:B------:R-:W-:Y:S01]  /*52e0*/  F2FP.F16.F32.PACK_AB R30, RZ, R30 ;  /* 0x0000001eff1e723e */ /* 0x000fe200000000ff */
[----:B------:R-:W-:Y:S01]  /*52f0*/  @P5 STG.E.U16 desc[UR36][R4.64+0x10], R28 ;  /* 0x0000101c04005986 */ /* 0x000fe2000c101524 */
[----:B------:R-:W-:Y:S01]  /*5300*/  ISETP.GT.AND P4, PT, R0, RZ, P1 ;  /* 0x000000ff0000720c */ /* 0x000fe20000f84270 */
[-C--:B------:R-:W-:Y:S01]  /*5310*/  FMUL R40, R40, R90.reuse ;  /* 0x0000005a28287220 */ /* 0x080fe20000400000 */
[----:B------:R-:W-:Y:S01]  /*5320*/  F2FP.F16.F32.PACK_AB R31, RZ, R31 ;  /* 0x0000001fff1f723e */ /* 0x000fe200000000ff */
[----:B------:R-:W-:Y:S01]  /*5330*/  @P3 STG.E.U16 desc[UR36][R4.64+0x12], R29 ;  /* 0x0000121d04003986 */ /* 0x000fe2000c101524 */
[----:B------:R-:W-:Y:S01]  /*5340*/  ISETP.GT.AND P3, PT, R0, 0x8, P0 ;  /* 0x000000080000780c */ /* 0x000fe20000764270 */
[----:B------:R-:W-:Y:S01]  /*5350*/  FMUL R41, R41, R90 ;  /* 0x0000005a29297220 */ /* 0x000fe20000400000 */
[----:B------:R-:W-:Y:S01]  /*5360*/  ISETP.GT.AND P0, PT, R3, 0x11, PT ;  /* 0x000000110300780c */ /* 0x000fe20003f04270 */
[----:B------:R-:W-:Y:S01]  /*5370*/  @P2 STG.E.U16 desc[UR36][R6.64+0x10], R30 ;  /* 0x0000101e06002986 */ /* 0x000fe2000c101524 */
[----:B------:R-:W-:Y:S01]  /*5380*/  F2FP.F16.F32.PACK_AB R32, RZ, R32 ;  /* 0x00000020ff20723e */ /* 0x000fe200000000ff */
[-C--:B------:R-:W-:Y:S01]  /*5390*/  FMUL R42, R42, R90.reuse ;  /* 0x0000005a2a2a7220 */ /* 0x080fe20000400000 */
[C---:B------:R-:W-:Y:S01]  /*53a0*/  ISETP.GT.AND P5, PT, R0.reuse, RZ, P0 ;  /* 0x000000ff0000720c */ /* 0x040fe200007a4270 */
[-C--:B------:R-:W-:Y:S01]  /*53b0*/  FMUL R43, R43, R90.reuse ;  /* 0x0000005a2b2b7220 */ /* 0x080fe20000400000 */
[----:B------:R-:W-:Y:S01]  /*53c0*/  ISETP.GT.AND P2, PT, R0, 0x8, P1 ;  /* 0x000000080000780c */ /* 0x000fe20000f44270 */
[-C--:B------:R-:W-:Y:S01]  /*53d0*/  FMUL R44, R44, R90.reuse ;  /* 0x0000005a2c2c7220 */ /* 0x080fe20000400000 */
[----:B------:R-:W-:Y:S01]  /*53e0*/  ISETP.GT.AND P1, PT, R3, 0x18, PT ;  /* 0x000000180300780c */ /* 0x000fe20003f24270 */
[-C--:B------:R-:W-:Y:S01]  /*53f0*/  FMUL R45, R45, R90.reuse ;  /* 0x0000005a2d2d7220 */ /* 0x080fe20000400000 */
[----:B------:R-:W-:Y:S01]  /*5400*/  F2FP.F16.F32.PACK_AB R33, RZ, R33 ;  /* 0x00000021ff21723e */ /* 0x000fe200000000ff */
[----:B------:R-:W-:Y:S01]  /*5410*/  @P3 STG.E.U16 desc[UR36][R6.64+0x12], R31 ;  /* 0x0000121f06003986 */ /* 0x000fe2000c101524 */
[----:B------:R-:W-:Y:S01]  /*5420*/  ISETP.GT.AND P3, PT, R0, 0x8, P0 ;  /* 0x000000080000780c */ /* 0x000fe20000764270 */
[-C--:B------:R-:W-:Y:S01]  /*5430*/  FMUL R46, R46, R90.reuse ;  /* 0x0000005a2e2e7220 */ /* 0x080fe20000400000 */
[----:B------:R-:W-:Y:S01]  /*5440*/  ISETP.GT.AND P0, PT, R3, 0x19, PT ;  /* 0x000000190300780c */ /* 0x000fe20003f04270 */
[----:B------:R-:W-:Y:S01]  /*5450*/  @P4 STG.E.U16 desc[UR36][R4.64+0x20], R32 ;  /* 0x0000202004004986 */ /* 0x000fe2000c101524 */
[C---:B------:R-:W-:Y:S01]  /*5460*/  ISETP.GT.AND P4, PT, R0.reuse, RZ, P1 ;  /* 0x000000ff0000720c */ /* 0x040fe20000f84270 */
[----:B------:R-:W-:Y:S01]  /*5470*/  FMUL R47, R47, R90 ;  /* 0x0000005a2f2f7220 */ /* 0x000fe20000400000 */
[----:B------:R-:W-:Y:S01]  /*5480*/  F2FP.F16.F32.PACK_AB R34, RZ, R34 ;  /* 0x00000022ff22723e */ /* 0x000fe200000000ff */
[----:B------:R-:W-:Y:S01]  /*5490*/  @P5 STG.E.U16 desc[UR36][R4.64+0x22], R33 ;  /* 0x0000222104005986 */ /* 0x000fe2000c101524 */
[----:B------:R-:W-:Y:S01]  /*54a0*/  ISETP.GT.AND P5, PT, R0, RZ, P0 ;  /* 0x000000ff0000720c */ /* 0x000fe200007a4270 */
[----:B------:R-:W-:Y:S01]  /*54b0*/  FMUL R48, R48, R90 ;  /* 0x0000005a30307220 */ /* 0x000fe20000400000 */
[----:B------:R-:W-:Y:S01]  /*54c0*/  F2FP.F16.F32.PACK_AB R35, RZ, R35 ;  /* 0x00000023ff23723e */ /* 0x000fe200000000ff */
[----:B------:R-:W-:Y:S01]  /*54d0*/  @P2 STG.E.U16 desc[UR36][R6.64+0x20], R34 ;  /* 0x0000202206002986 */ /* 0x000fe2000c101524 */
[----:B------:R-:W-:Y:S01]  /*54e0*/  F2FP.F16.F32.PACK_AB R36, RZ, R36 ;  /* 0x00000024ff24723e */ /* 0x000fe200000000ff */
[-C--:B------:R-:W-:Y:S01]  /*54f0*/  FMUL R49, R49, R90.reuse ;  /* 0x0000005a31317220 */ /* 0x080fe20000400000 */
[----:B------:R-:W-:Y:S01]  /*5500*/  ISETP.GT.AND P2, PT, R0, 0x8, P1 ;  /* 0x000000080000780c */ /* 0x000fe20000f44270 */
[----:B------:R-:W-:Y:S01]  /*5510*/  @P3 STG.E.U16 desc[UR36][R6.64+0x22], R35 ;  /* 0x0000222306003986 */ /* 0x000fe2000c101524 */
[----:B------:R-:W-:Y:S01]  /*5520*/  ISETP.GT.AND P1, PT, R3, 0x20, PT ;  /* 0x000000200300780c */ /* 0x000fe20003f24270 */
[-C--:B------:R-:W-:Y:S01]  /*5530*/  FMUL R50, R50, R90.reuse ;  /* 0x0000005a32327220 */ /* 0x080fe20000400000 */
[----:B------:R-:W-:Y:S01]  /*5540*/  F2FP.F16.F32.PACK_AB R37, RZ, R37 ;  /* 0x00000025ff25723e */ /* 0x000fe200000000ff */
[----:B------:R-:W-:Y:S01]  /*5550*/  @P4 STG.E.U16 desc[UR36][R4.64+0x30], R36 ;  /* 0x0000302404004986 */ /* 0x000fe2000c101524 */
[C---:B------:R-:W-:Y:S01]  /*5560*/  ISETP.GT.AND P3, PT, R0.reuse, 0x8, P0 ;  /* 0x000000080000780c */ /* 0x040fe20000764270 */
[-C--:B------:R-:W-:Y:S01]  /*5570*/  FMUL R51, R51, R90.reuse ;  /* 0x0000005a33337220 */ /* 0x080fe20000400000 */
[----:B------:R-:W-:Y:S01]  /*5580*/  ISETP.GT.AND P0, PT, R3, 0x21, PT ;  /* 0x000000210300780c */ /* 0x000fe20003f04270 */
[----:B------:R-:W-:Y:S01]  /*5590*/  @P5 STG.E.U16 desc[UR36][R4.64+0x32], R37 ;  /* 0x0000322504005986 */ /* 0x000fe2000c101524 */
[----:B------:R-:W-:Y:S01]  /*55a0*/  ISETP.GT.AND P4, PT, R0, RZ, P1 ;  /* 0x000000ff0000720c */ /* 0x000fe20000f84270 */
[----:B------:R-:W-:Y:S01]  /*55b0*/  FMUL R52, R52, R90 ;  /* 0x0000005a34347220 */ /* 0x000fe20000400000 */
[----:B------:R-:W-:Y:S01]  /*55c0*/  F2FP.F16.F32.PACK_AB R38, RZ, R38 ;  /* 0x00000026ff26723e */ /* 0x000fe200000000ff */
[-C--:B------:R-:W-:Y:S01]  /*55d0*/  FMUL R53, R53, R90.reuse ;  /* 0x0000005a35357220 */ /* 0x080fe20000400000 */
        /* <DEDUP_REMOVED lines=113> */
[----:B------:R-:W-:Y:S01]  /*5cf0*/  FMUL R87, R87, R90 ;  /* 0x0000005a57577220 */ /* 0x000fe20000400000 */
[----:B------:R-:W-:Y:S01]  /*5d00*/  ISETP.GT.AND P0, PT, R3, 0x51, PT ;  /* 0x000000510300780c */ /* 0x000fe20003f04270 */
[----:B------:R-:W-:Y:S01]  /*5d10*/  @P5 STG.E.U16 desc[UR36][R4.64+0x92], R61 ;  /* 0x0000923d04005986 */ /* 0x000fe2000c101524 */
[----:B------:R-:W-:-:S02]  /*5d20*/  ISETP.GT.AND P4, PT, R0, RZ, P1 ;  /* 0x000000ff0000720c */ /* 0x000fc40000f84270 */
[----:B------:R-:W-:Y:S02]  /*5d30*/  F2FP.F16.F32.PACK_AB R62, RZ, R62 ;  /* 0x0000003eff3e723e */ /* 0x000fe400000000ff */
[C---:B------:R-:W-:Y:S02]  /*5d40*/  ISETP.GT.AND P5, PT, R0.reuse, RZ, P0 ;  /* 0x000000ff0000720c */ /* 0x040fe400007a4270 */
[----:B------:R-:W-:Y:S01]  /*5d50*/  F2FP.F16.F32.PACK_AB R63, RZ, R63 ;  /* 0x0000003fff3f723e */ /* 0x000fe200000000ff */
[----:B------:R-:W-:Y:S01]  /*5d60*/  @P2 STG.E.U16 desc[UR36][R6.64+0x90], R62 ;  /* 0x0000903e06002986 */ /* 0x000fe2000c101524 */
[----:B------:R-:W-:Y:S02]  /*5d70*/  F2FP.F16.F32.PACK_AB R64, RZ, R64 ;  /* 0x00000040ff40723e */ /* 0x000fe400000000ff */
[----:B------:R-:W-:Y:S01]  /*5d80*/  ISETP.GT.AND P2, PT, R0, 0x8, P1 ;  /* 0x000000080000780c */ /* 0x000fe20000f44270 */
[----:B------:R-:W-:Y:S01]  /*5d90*/  @P3 STG.E.U16 desc[UR36][R6.64+0x92], R63 ;  /* 0x0000923f06003986 */ /* 0x000fe2000c101524 */
[----:B------:R-:W-:-:S02]  /*5da0*/  ISETP.GT.AND P1, PT, R3, 0x58, PT ;  /* 0x000000580300780c */ /* 0x000fc40003f24270 */
[----:B------:R-:W-:Y:S01]  /*5db0*/  F2FP.F16.F32.PACK_AB R65, RZ, R65 ;  /* 0x00000041ff41723e */ /* 0x000fe200000000ff */
[----:B------:R-:W-:Y:S01]  /*5dc0*/  @P4 STG.E.U16 desc[UR36][R4.64+0xa0], R64 ;  /* 0x0000a04004004986 */ /* 0x000fe2000c101524 */
[C---:B------:R-:W-:Y:S02]  /*5dd0*/  ISETP.GT.AND P3, PT, R0.reuse, 0x8, P0 ;  /* 0x000000080000780c */ /* 0x040fe40000764270 */
[----:B------:R-:W-:Y:S01]  /*5de0*/  ISETP.GT.AND P0, PT, R3, 0x59, PT ;  /* 0x000000590300780c */ /* 0x000fe20003f04270 */
[----:B------:R-:W-:Y:S01]  /*5df0*/  @P5 STG.E.U16 desc[UR36][R4.64+0xa2], R65 ;  /* 0x0000a24104005986 */ /* 0x000fe2000c101524 */
[C---:B------:R-:W-:Y:S02]  /*5e00*/  ISETP.GT.AND P4, PT, R0.reuse, RZ, P1 ;  /* 0x000000ff0000720c */ /* 0x040fe40000f84270 */
[----:B------:R-:W-:Y:S02]  /*5e10*/  F2FP.F16.F32.PACK_AB R66, RZ, R66 ;  /* 0x00000042ff42723e */ /* 0x000fe400000000ff */
[----:B------:R-:W-:-:S02]  /*5e20*/  ISETP.GT.AND P5, PT, R0, RZ, P0 ;  /* 0x000000ff0000720c */ /* 0x000fc400007a4270 */
[----:B------:R-:W-:Y:S01]  /*5e30*/  F2FP.F16.F32.PACK_AB R67, RZ, R67 ;  /* 0x00000043ff43723e */ /* 0x000fe200000000ff */
[----:B------:R-:W-:Y:S01]  /*5e40*/  @P2 STG.E.U16 desc[UR36][R6.64+0xa0], R66 ;  /* 0x0000a04206002986 */ /* 0x000fe2000c101524 */
[----:B------:R-:W-:Y:S02]  /*5e50*/  F2FP.F16.F32.PACK_AB R68, RZ, R68 ;  /* 0x00000044ff44723e */ /* 0x000fe400000000ff */
[C---:B------:R-:W-:Y:S01]  /*5e60*/  ISETP.GT.AND P2, PT, R0.reuse, 0x8, P1 ;  /* 0x000000080000780c */ /* 0x040fe20000f44270 */
[----:B------:R-:W-:Y:S01]  /*5e70*/  @P3 STG.E.U16 desc[UR36][R6.64+0xa2], R67 ;  /* 0x0000a24306003986 */ /* 0x000fe2000c101524 */
[----:B------:R-:W-:Y:S02]  /*5e80*/  ISETP.GT.AND P1, PT, R3, 0x60, PT ;  /* 0x000000600300780c */ /* 0x000fe40003f24270 */
[----:B------:R-:W-:Y:S01]  /*5e90*/  F2FP.F16.F32.PACK_AB R69, RZ, R69 ;  /* 0x00000045ff45723e */ /* 0x000fe200000000ff */
[----:B------:R-:W-:Y:S01]  /*5ea0*/  @P4 STG.E.U16 desc[UR36][R4.64+0xb0], R68 ;  /* 0x0000b04404004986 */ /* 0x000fe2000c101524 */
[----:B------:R-:W-:-:S02]  /*5eb0*/  ISETP.GT.AND P3, PT, R0, 0x8, P0 ;  /* 0x000000080000780c */ /* 0x000fc40000764270 */
[----:B------:R-:W-:Y:S01]  /*5ec0*/  ISETP.GT.AND P0, PT, R3, 0x61, PT ;  /* 0x000000610300780c */ /* 0x000fe20003f04270 */
[----:B------:R-:W-:Y:S01]  /*5ed0*/  @P5 STG.E.U16 desc[UR36][R4.64+0xb2], R69 ;  /* 0x0000b24504005986 */ /* 0x000fe2000c101524 */
[C---:B------:R-:W-:Y:S02]  /*5ee0*/  ISETP.GT.AND P4, PT, R0.reuse, RZ, P1 ;  /* 0x000000ff0000720c */ /* 0x040fe40000f84270 */
[----:B------:R-:W-:Y:S02]  /*5ef0*/  ISETP.GT.AND P5, PT, R0, RZ, P0 ;  /* 0x000000ff0000720c */ /* 0x000fe400007a4270 */
[----:B------:R-:W-:Y:S02]  /*5f00*/  F2FP.F16.F32.PACK_AB R70, RZ, R70 ;  /* 0x00000046ff46723e */ /* 0x000fe400000000ff */
[----:B------:R-:W-:Y:S02]  /*5f10*/  F2FP.F16.F32.PACK_AB R71, RZ, R71 ;  /* 0x00000047ff47723e */ /* 0x000fe400000000ff */
[----:B------:R-:W-:Y:S01]  /*5f20*/  F2FP.F16.F32.PACK_AB R72, RZ, R72 ;  /* 0x00000048ff48723e */ /* 0x000fe200000000ff */
[----:B------:R-:W-:Y:S01]  /*5f30*/  @P2 STG.E.U16 desc[UR36][R6.64+0xb0], R70 ;  /* 0x0000b04606002986 */ /* 0x000fe2000c101524 */
[----:B------:R-:W-:-:S02]  /*5f40*/  F2FP.F16.F32.PACK_AB R73, RZ, R73 ;  /* 0x00000049ff49723e */ /* 0x000fc400000000ff */
[C---:B------:R-:W-:Y:S01]  /*5f50*/  ISETP.GT.AND P1, PT, R0.reuse, 0x8, P1 ;  /* 0x000000080000780c */ /* 0x040fe20000f24270 */
[----:B------:R-:W-:Y:S01]  /*5f60*/  @P3 STG.E.U16 desc[UR36][R6.64+0xb2], R71 ;  /* 0x0000b24706003986 */ /* 0x000fe2000c101524 */
[C---:B------:R-:W-:Y:S02]  /*5f70*/  ISETP.GT.AND P2, PT, R0.reuse, 0x8, P0 ;  /* 0x000000080000780c */ /* 0x040fe40000744270 */
[C---:B------:R-:W-:Y:S01]  /*5f80*/  ISETP.GT.AND P0, PT, R3.reuse, 0x69, PT ;  /* 0x000000690300780c */ /* 0x040fe20003f04270 */
[----:B------:R-:W-:Y:S01]  /*5f90*/  @P4 STG.E.U16 desc[UR36][R4.64+0xc0], R72 ;  /* 0x0000c04804004986 */ /* 0x000fe2000c101524 */
[----:B------:R-:W-:Y:S02]  /*5fa0*/  ISETP.GT.AND P4, PT, R3, 0x68, PT ;  /* 0x000000680300780c */ /* 0x000fe40003f84270 */
[----:B------:R-:W-:Y:S01]  /*5fb0*/  F2FP.F16.F32.PACK_AB R74, RZ, R74 ;  /* 0x0000004aff4a723e */ /* 0x000fe200000000ff */
[----:B------:R-:W-:Y:S01]  /*5fc0*/  @P5 STG.E.U16 desc[UR36][R4.64+0xc2], R73 ;  /* 0x0000c24904005986 */ /* 0x000fe2000c101524 */
[----:B------:R-:W-:-:S02]  /*5fd0*/  ISETP.GT.AND P5, PT, R0, RZ, P4 ;  /* 0x000000ff0000720c */ /* 0x000fc400027a4270 */
[C---:B------:R-:W-:Y:S01]  /*5fe0*/  ISETP.GT.AND P3, PT, R0.reuse, RZ, P0 ;  /* 0x000000ff0000720c */ /* 0x040fe20000764270 */
[----:B------:R-:W-:Y:S01]  /*5ff0*/  @P1 STG.E.U16 desc[UR36][R6.64+0xc0], R74 ;  /* 0x0000c04a06001986 */ /* 0x000fe2000c101524 */
[----:B------:R-:W-:Y:S02]  /*6000*/  F2FP.F16.F32.PACK_AB R75, RZ, R75 ;  /* 0x0000004bff4b723e */ /* 0x000fe400000000ff */
[----:B------:R-:W-:Y:S02]  /*6010*/  F2FP.F16.F32.PACK_AB R76, RZ, R76 ;  /* 0x0000004cff4c723e */ /* 0x000fe400000000ff */
[C---:B------:R-:W-:Y:S01]  /*6020*/  ISETP.GT.AND P4, PT, R0.reuse, 0x8, P4 ;  /* 0x000000080000780c */ /* 0x040fe20002784270 */
[----:B------:R-:W-:Y:S01]  /*6030*/  @P2 STG.E.U16 desc[UR36][R6.64+0xc2], R75 ;  /* 0x0000c24b06002986 */ /* 0x000fe2000c101524 */
[----:B------:R-:W-:Y:S02]  /*6040*/  F2FP.F16.F32.PACK_AB R77, RZ, R77 ;  /* 0x0000004dff4d723e */ /* 0x000fe400000000ff */
[----:B------:R-:W-:Y:S01]  /*6050*/  ISETP.GT.AND P2, PT, R3, 0x71, PT ;  /* 0x000000710300780c */ /* 0x000fe20003f44270 */
[----:B------:R-:W-:Y:S01]  /*6060*/  @P5 STG.E.U16 desc[UR36][R4.64+0xd0], R76 ;  /* 0x0000d04c04005986 */ /* 0x000fe2000c101524 */
[----:B------:R-:W-:-:S02]  /*6070*/  ISETP.GT.AND P5, PT, R0, 0x8, P0 ;  /* 0x000000080000780c */ /* 0x000fc400007a4270 */
[C---:B------:R-:W-:Y:S01]  /*6080*/  ISETP.GT.AND P1, PT, R3.reuse, 0x78, PT ;  /* 0x000000780300780c */ /* 0x040fe20003f24270 */
[----:B------:R-:W-:Y:S01]  /*6090*/  @P3 STG.E.U16 desc[UR36][R4.64+0xd2], R77 ;  /* 0x0000d24d04003986 */ /* 0x000fe2000c101524 */
[C---:B------:R-:W-:Y:S02]  /*60a0*/  ISETP.GT.AND P3, PT, R3.reuse, 0x70, PT ;  /* 0x000000700300780c */ /* 0x040fe40003f64270 */
[----:B------:R-:W-:Y:S01]  /*60b0*/  ISETP.GT.AND P0, PT, R3, 0x79, PT ;  /* 0x000000790300780c */ /* 0x000fe20003f04270 */
[----:B------:R-:W-:Y:S01]  /*60c0*/  @P4 IMAD.MOV.U32 R2, RZ, RZ, R6 ;  /* 0x000000ffff024224 */ /* 0x000fe200078e0006 */
[----:B------:R-:W-:Y:S01]  /*60d0*/  F2FP.F16.F32.PACK_AB R78, RZ, R78 ;  /* 0x0000004eff4e723e */ /* 0x000fe200000000ff */
[----:B------:R-:W-:Y:S01]  /*60e0*/  @P4 IMAD.MOV.U32 R3, RZ, RZ, R7 ;  /* 0x000000ffff034224 */ /* 0x000fe200078e0007 */
[----:B------:R-:W-:Y:S02]  /*60f0*/  F2FP.F16.F32.PACK_AB R79, RZ, R79 ;  /* 0x0000004fff4f723e */ /* 0x000fe400000000ff */
[----:B------:R-:W-:-:S02]  /*6100*/  F2FP.F16.F32.PACK_AB R80, RZ, R80 ;  /* 0x00000050ff50723e */ /* 0x000fc400000000ff */
[----:B------:R0:W-:Y:S01]  /*6110*/  @P4 STG.E.U16 desc[UR36][R2.64+0xd0], R78 ;  /* 0x0000d04e02004986 */ /* 0x0001e2000c101524 */
[C---:B------:R-:W-:Y:S02]  /*6120*/  ISETP.GT.AND P4, PT, R0.reuse, RZ, P2 ;  /* 0x000000ff0000720c */ /* 0x040fe40001784270 */
[----:B------:R-:W-:Y:S02]  /*6130*/  F2FP.F16.F32.PACK_AB R81, RZ, R81 ;  /* 0x00000051ff51723e */ /* 0x000fe400000000ff */
[----:B------:R-:W-:Y:S02]  /*6140*/  ISETP.GT.AND P2, PT, R0, 0x8, P2 ;  /* 0x000000080000780c */ /* 0x000fe40001744270 */
[----:B------:R-:W-:Y:S02]  /*6150*/  F2FP.F16.F32.PACK_AB R82, RZ, R82 ;  /* 0x00000052ff52723e */ /* 0x000fe400000000ff */
[----:B------:R-:W-:Y:S02]  /*6160*/  F2FP.F16.F32.PACK_AB R83, RZ, R83 ;  /* 0x00000053ff53723e */ /* 0x000fe400000000ff */
[----:B------:R-:W-:Y:S01]  /*6170*/  F2FP.F16.F32.PACK_AB R84, RZ, R84 ;  /* 0x00000054ff54723e */ /* 0x000fe200000000ff */
[----:B0-----:R-:W-:Y:S01]  /*6180*/  @P5 IMAD.MOV.U32 R2, RZ, RZ, R6 ;  /* 0x000000ffff025224 */ /* 0x001fe200078e0006 */
[----:B------:R-:W-:Y:S01]  /*6190*/  F2FP.F16.F32.PACK_AB R85, RZ, R85 ;  /* 0x00000055ff55723e */ /* 0x000fe200000000ff */
[----:B------:R-:W-:Y:S01]  /*61a0*/  @P5 IMAD.MOV.U32 R3, RZ, RZ, R7 ;  /* 0x000000ffff035224 */ /* 0x000fe200078e0007 */
[----:B------:R-:W-:-:S02]  /*61b0*/  F2FP.F16.F32.PACK_AB R86, RZ, R86 ;  /* 0x00000056ff56723e */ /* 0x000fc400000000ff */
[----:B------:R-:W-:Y:S02]  /*61c0*/  F2FP.F16.F32.PACK_AB R87, RZ, R87 ;  /* 0x00000057ff57723e */ /* 0x000fe400000000ff */
[----:B------:R0:W-:Y:S01]  /*61d0*/  @P5 STG.E.U16 desc[UR36][R2.64+0xd2], R79 ;  /* 0x0000d24f02005986 */ /* 0x0001e2000c101524 */
[C---:B------:R-:W-:Y:S02]  /*61e0*/  ISETP.GT.AND P5, PT, R0.reuse, RZ, P3 ;  /* 0x000000ff0000720c */ /* 0x040fe40001fa4270 */
[----:B------:R-:W-:-:S11]  /*61f0*/  ISETP.GT.AND P3, PT, R0, 0x8, P3 ;  /* 0x000000080000780c */ /* 0x000fd60001f64270 */
[----:B0-----:R-:W-:Y:S02]  /*6200*/  @P5 IMAD.MOV.U32 R2, RZ, RZ, R4 ;  /* 0x000000ffff025224 */ /* 0x001fe400078e0004 */
[----:B------:R-:W-:-:S05]  /*6210*/  @P5 IMAD.MOV.U32 R3, RZ, RZ, R5 ;  /* 0x000000ffff035224 */ /* 0x000fca00078e0005 */
[----:B------:R0:W-:Y:S01]  /*6220*/  @P5 STG.E.U16 desc[UR36][R2.64+0xe0], R80 ;  /* 0x0000e05002005986 */ /* 0x0001e2000c101524 */
[C---:B------:R-:W-:Y:S02]  /*6230*/  ISETP.GT.AND P5, PT, R0.reuse, RZ, P0 ;  /* 0x000000ff0000720c */ /* 0x040fe400007a4270 */
[----:B------:R-:W-:Y:S01]  /*6240*/  ISETP.GT.AND P0, PT, R0, 0x8, P0 ;  /* 0x000000080000780c */ /* 0x000fe20000704270 */
[----:B0-----:R-:W-:Y:S02]  /*6250*/  @P4 IMAD.MOV.U32 R2, RZ, RZ, R4 ;  /* 0x000000ffff024224 */ /* 0x001fe400078e0004 */
[----:B------:R-:W-:-:S05]  /*6260*/  @P4 IMAD.MOV.U32 R3, RZ, RZ, R5 ;  /* 0x000000ffff034224 */ /* 0x000fca00078e0005 */
[----:B------:R0:W-:Y:S01]  /*6270*/  @P4 STG.E.U16 desc[UR36][R2.64+0xe2], R81 ;  /* 0x0000e25102004986 */ /* 0x0001e2000c101524 */
[C---:B------:R-:W-:Y:S02]  /*6280*/  ISETP.GT.AND P4, PT, R0.reuse, RZ, P1 ;  /* 0x000000ff0000720c */ /* 0x040fe40000f84270 */
[----:B------:R-:W-:Y:S01]  /*6290*/  ISETP.GT.AND P1, PT, R0, 0x8, P1 ;  /* 0x000000080000780c */ /* 0x000fe20000f24270 */
[----:B0-----:R-:W-:Y:S02]  /*62a0*/  @P3 IMAD.MOV.U32 R2, RZ, RZ, R6 ;  /* 0x000000ffff023224 */ /* 0x001fe400078e0006 */
[----:B------:R-:W-:-:S05]  /*62b0*/  @P3 IMAD.MOV.U32 R3, RZ, RZ, R7 ;  /* 0x000000ffff033224 */ /* 0x000fca00078e0007 */
[----:B------:R0:W-:Y:S02]  /*62c0*/  @P3 STG.E.U16 desc[UR36][R2.64+0xe0], R82 ;  /* 0x0000e05202003986 */ /* 0x0001e4000c101524 */
[----:B0-----:R-:W-:Y:S02]  /*62d0*/  @P2 IMAD.MOV.U32 R2, RZ, RZ, R6 ;  /* 0x000000ffff022224 */ /* 0x001fe400078e0006 */
[----:B------:R-:W-:-:S05]  /*62e0*/  @P2 IMAD.MOV.U32 R3, RZ, RZ, R7 ;  /* 0x000000ffff032224 */ /* 0x000fca00078e0007 */
[----:B------:R0:W-:Y:S02]  /*62f0*/  @P2 STG.E.U16 desc[UR36][R2.64+0xe2], R83 ;  /* 0x0000e25302002986 */ /* 0x0001e4000c101524 */
[----:B0-----:R-:W-:Y:S02]  /*6300*/  @P4 IMAD.MOV.U32 R2, RZ, RZ, R4 ;  /* 0x000000ffff024224 */ /* 0x001fe400078e0004 */
[----:B------:R-:W-:-:S05]  /*6310*/  @P4 IMAD.MOV.U32 R3, RZ, RZ, R5 ;  /* 0x000000ffff034224 */ /* 0x000fca00078e0005 */
[----:B------:R0:W-:Y:S04]  /*6320*/  @P4 STG.E.U16 desc[UR36][R2.64+0xf0], R84 ;  /* 0x0000f05402004986 */ /* 0x0001e8000c101524 */
[----:B------:R1:W-:Y:S01]  /*6330*/  @P5 STG.E.U16 desc[UR36][R4.64+0xf2], R85 ;  /* 0x0000f25504005986 */ /* 0x0003e2000c101524 */
[----:B0-----:R-:W-:Y:S02]  /*6340*/  @P1 IMAD.MOV.U32 R2, RZ, RZ, R6 ;  /* 0x000000ffff021224 */ /* 0x001fe400078e0006 */
[----:B------:R-:W-:-:S05]  /*6350*/  @P1 IMAD.MOV.U32 R3, RZ, RZ, R7 ;  /* 0x000000ffff031224 */ /* 0x000fca00078e0007 */
[----:B------:R1:W-:Y:S04]  /*6360*/  @P1 STG.E.U16 desc[UR36][R2.64+0xf0], R86 ;  /* 0x0000f05602001986 */ /* 0x0003e8000c101524 */
[----:B------:R1:W-:Y:S02]  /*6370*/  @P0 STG.E.U16 desc[UR36][R6.64+0xf2], R87 ;  /* 0x0000f25706000986 */ /* 0x0003e4000c101524 */
.L_x_163:
[----:B------:R-:W-:Y:S05]  /*6380*/  BSYNC B0 ;  /* 0x0000000000007941 */ /* 0x000fea0003800000 */
.L_x_37:
[----:B01----:R-:W2:Y:S01]  /*6390*/  LDL.64 R2, [R1] ;  /* 0x0000000001027983 */ /* 0x003ea20000100a00 */
[----:B------:R-:W-:Y:S01]  /*63a0*/  ULDC.64 UR4, c[0x0][0x650] ;  /* 0x0001940000047ab9 */ /* 0x000fe20000000a00 */
[----:B------:R0:W-:Y:S01]  /*63b0*/  SYNCS.ARRIVE.TRANS64.A1T0 RZ, [R98+UR47], RZ ;  /* 0x000000ff62ff79a7 */ /* 0x0001e2000810002f */
[----:B------:R-:W-:Y:S01]  /*63c0*/  PRMT R0, RZ, 0x7610, R0 ;  /* 0x00007610ff007816 */ /* 0x000fe20000000000 */
[----:B-----5:R-:W-:Y:S02]  /*63d0*/  IMAD.MOV.U32 R19, RZ, RZ, -0x1 ;  /* 0xffffffffff137424 */ /* 0x020fe400078e00ff */
[----:B------:R-:W-:Y:S01]  /*63e0*/  IMAD.MOV.U32 R22, RZ, RZ, -0x1 ;  /* 0xffffffffff167424 */ /* 0x000fe200078e00ff */
[----:B--2---:R-:W-:-:S04]  /*63f0*/  LEA R18, P0, R2, R18, 0x1 ;  /* 0x0000001202127211 */ /* 0x004fc800078008ff */
[----:B------:R-:W-:Y:S01]  /*6400*/  LEA.HI.X R17, R2, R17, R23, 0x1, P0 ;  /* 0x0000001102117211 */ /* 0x000fe200000f0c17 */
[----:B------:R-:W-:Y:S01]  /*6410*/  IMAD.MOV.U32 R2, RZ, RZ, -0x1 ;  /* 0xffffffffff027424 */ /* 0x000fe200078e00ff */
[----:B------:R-:W-:-:S04]  /*6420*/  ISETP.GE.U32.AND P0, PT, R18, UR4, PT ;  /* 0x0000000412007c0c */ /* 0x000fc8000bf06070 */
[----:B------:R-:W-:-:S13]  /*6430*/  ISETP.GE.U32.AND.EX P0, PT, R17, UR5, PT, P0 ;  /* 0x0000000511007c0c */ /* 0x000fda000bf06100 */
[----:B0-----:R-:W-:Y:S05]  /*6440*/  @P0 BRA `(.L_x_164) ;  /* 0x0000000400700947 */ /* 0x001fea0003800000 */
[----:B------:R-:W0:Y:S01]  /*6450*/  S2R R10, SR_CTAID.X ;  /* 0x00000000000a7919 */ /* 0x000e220000002500 */
[----:B------:R-:W1:Y:S01]  /*6460*/  LDC.64 R8, c[0x0][0x628] ;  /* 0x00018a00ff087b82 */ /* 0x000e620000000a00 */
[----:B------:R-:W-:Y:S01]  /*6470*/  ULDC UR4, c[0x0][0x150] ;  /* 0x0000540000047ab9 */ /* 0x000fe20000000800 */
[----:B---34-:R-:W-:Y:S01]  /*6480*/  IMAD.MOV.U32 R6, RZ, RZ, R18 ;  /* 0x000000ffff067224 */ /* 0x018fe200078e0012 */
[----:B------:R-:W2:Y:S01]  /*6490*/  S2R R20, SR_CTAID.Y ;  /* 0x0000000000147919 */ /* 0x000ea20000002600 */
[----:B------:R-:W-:-:S04]  /*64a0*/  IMAD.MOV.U32 R7, RZ, RZ, R17 ;  /* 0x000000ffff077224 */ /* 0x000fc800078e0011 */
[----:B------:R-:W3:Y:S08]  /*64b0*/  LDC R15, c[0x0][0x144] ;  /* 0x00005100ff0f7b82 */ /* 0x000ef00000000800 */
[----:B------:R-:W4:Y:S08]  /*64c0*/  LDC R0, c[0x0][0x630] ;  /* 0x00018c00ff007b82 */ /* 0x000f300000000800 */
[----:B------:R-:W2:Y:S01]  /*64d0*/  LDC.64 R12, c[0x0][0x620] ;  /* 0x00018800ff0c7b82 */ /* 0x000ea20000000a00 */
[----:B-1----:R-:W-:-:S04]  /*64e0*/  ISETP.NE.U32.AND P0, PT, R8, RZ, PT ;  /* 0x000000ff0800720c */ /* 0x002fc80003f05070 */
[----:B------:R-:W-:Y:S02]  /*64f0*/  ISETP.NE.AND.EX P0, PT, R9, RZ, PT, P0 ;  /* 0x000000ff0900720c */ /* 0x000fe40003f05300 */
[----:B0-----:R-:W-:-:S05]  /*6500*/  I2FP.F32.U32 R2, R10 ;  /* 0x0000000a00027245 */ /* 0x001fca0000201000 */
[----:B------:R-:W-:-:S04]  /*6510*/  FMUL R2, R2, UR4 ;  /* 0x0000000402027c20 */ /* 0x000fc80008400000 */
[----:B------:R0:W1:Y:S02]  /*6520*/  F2I.U32.TRUNC.NTZ R14, R2 ;  /* 0x00000002000e7305 */ /* 0x000064000020f000 */
[----:B---34-:R-:W-:Y:S05]  /*6530*/  @!P0 BRA `(.L_x_165) ;  /* 0x0000000000288947 */ /* 0x018fea0003800000 */
[----:B------:R-:W3:Y:S02]  /*6540*/  LDC R3, c[0x0][0x634] ;  /* 0x00018d00ff037b82 */ /* 0x000ee40000000800 */
[----:B---3--:R-:W-:-:S05]  /*6550*/  IADD3 R7, P0, R18, R3, RZ ;  /* 0x0000000312077210 */ /* 0x008fca0007f1e0ff */
[----:B------:R-:W-:-:S04]  /*6560*/  IMAD.X R11, RZ, RZ, R17, P0 ;  /* 0x000000ffff0b7224 */ /* 0x000fc800000e0611 */
[----:B0-----:R-:W-:-:S04]  /*6570*/  IMAD.WIDE.U32 R2, R11, R8, RZ ;  /* 0x000000080b027225 */ /* 0x001fc800078e00ff */
[----:B------:R-:W-:-:S04]  /*6580*/  IMAD.WIDE.U32 R4, P0, R7, R9, R2 ;  /* 0x0000000907047225 */ /* 0x000fc80007800002 */
[----:B------:R-:W-:-:S04]  /*6590*/  IMAD.WIDE.U32 R2, R7, R8, RZ ;  /* 0x0000000807027225 */ /* 0x000fc800078e00ff */
[----:B------:R-:W-:Y:S01]  /*65a0*/  IMAD.X R7, RZ, RZ, RZ, P0 ;  /* 0x000000ffff077224 */ /* 0x000fe200000e06ff */
[----:B------:R-:W-:Y:S01]  /*65b0*/  IADD3 RZ, P0, R3, R4, RZ ;  /* 0x0000000403ff7210 */ /* 0x000fe20007f1e0ff */
[----:B------:R-:W-:-:S04]  /*65c0*/  IMAD.MOV.U32 R6, RZ, RZ, R5 ;  /* 0x000000ffff067224 */ /* 0x000fc800078e0005 */
[----:B------:R-:W-:-:S08]  /*65d0*/  IMAD.WIDE.U32.X R6, R11, R9, R6, P0 ;  /* 0x000000090b067225 */ /* 0x000fd000000e0406 */
.L_x_165:
[----:B------:R-:W3:Y:S01]  /*65e0*/  LDC.64 R26, c[0x0][0x640] ;  /* 0x00019000ff1a7b82 */ /* 0x000ee20000000a00 */
[-C--:B------:R-:W-:Y:S01]  /*65f0*/  SHF.R.U64 R11, R6, R0.reuse, R7 ;  /* 0x00000000060b7219 */ /* 0x080fe20000001207 */
[----:B------:R-:W-:Y:S01]  /*6600*/  IMAD.MOV.U32 R19, RZ, RZ, R17 ;  /* 0x000000ffff137224 */ /* 0x000fe200078e0011 */
[----:B------:R-:W-:Y:S01]  /*6610*/  SHF.R.U32.HI R0, RZ, R0, R7 ;  /* 0x00000000ff007219 */ /* 0x000fe20000011607 */
[----:B-1----:R-:W-:Y:S01]  /*6620*/  IMAD.MOV R14, RZ, RZ, -R14 ;  /* 0x000000ffff0e7224 */ /* 0x002fe200078e0a0e */
[----:B------:R-:W-:Y:S01]  /*6630*/  IADD3 R5, P0, RZ, -R11, RZ ;  /* 0x8000000bff057210 */ /* 0x000fe20007f1e0ff */
[----:B------:R-:W-:Y:S01]  /*6640*/  ULDC UR4, c[0x0][0x154] ;  /* 0x0000550000047ab9 */ /* 0x000fe20000000800 */
[----:B------:R-:W-:Y:S01]  /*6650*/  IMAD.MOV.U32 R7, RZ, RZ, 0x1 ;  /* 0x00000001ff077424 */ /* 0x000fe200078e00ff */
[----:B------:R-:W1:Y:S01]  /*6660*/  LDC R4, c[0x0][0x618] ;  /* 0x00018600ff047b82 */ /* 0x000e620000000800 */
[----:B------:R-:W-:Y:S02]  /*6670*/  IMAD R22, R15, R14, R10 ;  /* 0x0000000e0f167224 */ /* 0x000fe400078e020a */
[----:B------:R-:W-:-:S04]  /*6680*/  IMAD.X R3, RZ, RZ, ~R0, P0 ;  /* 0x000000ffff037224 */ /* 0x000fc800000e0e00 */
[-C--:B--2---:R-:W-:Y:S01]  /*6690*/  IMAD R0, R3, R12.reuse, RZ ;  /* 0x0000000c03007224 */ /* 0x084fe200078e02ff */
[----:B------:R-:W2:Y:S01]  /*66a0*/  LDC R6, c[0x0][0x608] ;  /* 0x00018200ff067b82 */ /* 0x000ea20000000800 */
[----:B0-----:R-:W-:-:S04]  /*66b0*/  IMAD.WIDE.U32 R2, R5, R12, R18 ;  /* 0x0000000c05027225 */ /* 0x001fc800078e0012 */
[----:B------:R-:W-:Y:S01]  /*66c0*/  IMAD R5, R5, R13, R0 ;  /* 0x0000000d05057224 */ /* 0x000fe200078e0200 */
[----:B------:R-:W-:Y:S02]  /*66d0*/  I2FP.F32.U32 R0, R20 ;  /* 0x0000001400007245 */ /* 0x000fe40000201000 */
[----:B------:R-:W0:Y:S01]  /*66e0*/  LDC R24, c[0x0][0x658] ;  /* 0x00019600ff187b82 */ /* 0x000e220000000800 */
[----:B------:R-:W-:Y:S01]  /*66f0*/  IMAD.IADD R3, R3, 0x1, R5 ;  /* 0x0000000103037824 */ /* 0x000fe200078e0205 */
[----:B---3--:R-:W-:Y:S01]  /*6700*/  ISETP.NE.U32.AND P0, PT, R26, RZ, PT ;  /* 0x000000ff1a00720c */ /* 0x008fe20003f05070 */
[----:B------:R-:W-:Y:S01]  /*6710*/  FMUL R0, R0, UR4 ;  /* 0x0000000400007c20 */ /* 0x000fe20008400000 */
[----:B------:R-:W-:Y:S02]  /*6720*/  IMAD.MOV.U32 R5, RZ, RZ, -0x1 ;  /* 0xffffffffff057424 */ /* 0x000fe400078e00ff */
[----:B------:R-:W-:Y:S01]  /*6730*/  ISETP.NE.AND.EX P0, PT, R27, RZ, PT, P0 ;  /* 0x000000ff1b00720c */ /* 0x000fe20003f05300 */
[----:B------:R3:W4:Y:S01]  /*6740*/  F2I.U32.TRUNC.NTZ R12, R0 ;  /* 0x00000000000c7305 */ /* 0x000722000020f000 */
[----:B------:R-:W3:Y:S01]  /*6750*/  LDC R15, c[0x0][0x148] ;  /* 0x00005200ff0f7b82 */ /* 0x000ee20000000800 */
[----:B-1----:R-:W-:-:S02]  /*6760*/  SHF.R.U64 R10, R2, R4, R3 ;  /* 0x00000004020a7219 */ /* 0x002fc40000001203 */
[----:B------:R-:W-:-:S05]  /*6770*/  SHF.R.U32.HI R3, RZ, R4, R3 ;  /* 0x00000004ff037219 */ /* 0x000fca0000011603 */
[----:B------:R-:W1:Y:S01]  /*6780*/  LDC R14, c[0x0][0x600] ;  /* 0x00018000ff0e7b82 */ /* 0x000e620000000800 */
[-CC-:B--2---:R-:W-:Y:S02]  /*6790*/  SHF.R.U64 R8, R10, R6.reuse, R3.reuse ;  /* 0x000000060a087219 */ /* 0x184fe40000001203 */
[----:B------:R-:W-:-:S05]  /*67a0*/  SHF.R.U32.HI R3, RZ, R6, R3 ;  /* 0x00000006ff037219 */ /* 0x000fca0000011603 */
[----:B------:R-:W2:Y:S01]  /*67b0*/  LDC R21, c[0x0][0x648] ;  /* 0x00019200ff157b82 */ /* 0x000ea20000000800 */
[-CC-:B0-----:R-:W-:Y:S02]  /*67c0*/  SHF.R.U64 R13, R8, R24.reuse, R3.reuse ;  /* 0x00000018080d7219 */ /* 0x181fe40000001203 */
[-C--:B------:R-:W-:Y:S02]  /*67d0*/  SHF.L.U32 R5, R5, R24.reuse, RZ ;  /* 0x0000001805057219 */ /* 0x080fe400000006ff */
[-C--:B------:R-:W-:Y:S01]  /*67e0*/  SHF.R.U32.HI R3, RZ, R24.reuse, R3 ;  /* 0x00000018ff037219 */ /* 0x080fe20000011603 */
[----:B------:R-:W-:Y:S01]  /*67f0*/  IMAD.MOV.U32 R2, RZ, RZ, R13 ;  /* 0x000000ffff027224 */ /* 0x000fe200078e000d */
[----:B------:R-:W-:Y:S01]  /*6800*/  SHF.L.U32 R24, R7, R24, RZ ;  /* 0x0000001807187219 */ /* 0x000fe200000006ff */
[----:B------:R-:W0:Y:S01]  /*6810*/  LDC R25, c[0x0][0x638] ;  /* 0x00018e00ff197b82 */ /* 0x000e220000000800 */
[----:B------:R-:W-:-:S07]  /*6820*/  LOP3.LUT R19, RZ, R5, RZ, 0x33, !PT ;  /* 0x00000005ff137212 */ /* 0x000fce00078e33ff */
[----:B------:R-:W0:Y:S01]  /*6830*/  LDC R28, c[0x0][0x610] ;  /* 0x00018400ff1c7b82 */ /* 0x000e220000000800 */
[----:B----4-:R-:W-:Y:S05]  /*6840*/  @!P0 BRA `(.L_x_166) ;  /* 0x0000000000288947 */ /* 0x010fea0003800000 */
[----:B---3--:R-:W3:Y:S02]  /*6850*/  LDC R0, c[0x0][0x64c] ;  /* 0x00019300ff007b82 */ /* 0x008ee40000000800 */
[----:B---3--:R-:W-:-:S05]  /*6860*/  IADD3 R7, P0, R13, R0, RZ ;  /* 0x000000000d077210 */ /* 0x008fca0007f1e0ff */
        /* <DEDUP_REMOVED lines=8> */
.L_x_166:
[----:B------:R-:W4:Y:S01]  /*68f0*/  LDC R4, c[0x0][0x65c] ;  /* 0x00019700ff047b82 */ /* 0x000f220000000800 */
[----:B--23--:R-:W-:Y:S01]  /*6900*/  SHF.R.U64 R0, R2, R21, R3 ;  /* 0x0000001502007219 */ /* 0x00cfe20000001203 */
[----:B-1----:R-:W-:Y:S01]  /*6910*/  VIADD R3, R14, 0xffffffff ;  /* 0xffffffff0e037836 */ /* 0x002fe20000000000 */
[----:B------:R-:W-:Y:S01]  /*6920*/  LOP3.LUT R19, R8, R19, RZ, 0xc0, !PT ;  /* 0x0000001308137212 */ /* 0x000fe200078ec0ff */
[----:B------:R-:W-:Y:S02]  /*6930*/  IMAD.MOV R12, RZ, RZ, -R12 ;  /* 0x000000ffff0c7224 */ /* 0x000fe400078e0a0c */
[----:B------:R-:W-:Y:S01]  /*6940*/  IMAD.MOV R2, RZ, RZ, -R0 ;  /* 0x000000ffff027224 */ /* 0x000fe200078e0a00 */
[----:B------:R-:W-:Y:S01]  /*6950*/  LOP3.LUT R3, R10, R3, RZ, 0xc0, !PT ;  /* 0x000000030a037212 */ /* 0x000fe200078ec0ff */
[----:B------:R-:W-:Y:S02]  /*6960*/  IMAD R19, R24, R0, R19 ;  /* 0x0000000018137224 */ /* 0x000fe400078e0213 */
[----:B0-----:R-:W-:-:S04]  /*6970*/  IMAD R0, R2, R25, R13 ;  /* 0x0000001902007224 */ /* 0x001fc800078e020d */
[----:B------:R-:W-:Y:S01]  /*6980*/  IMAD R2, R0, R14, R3 ;  /* 0x0000000e00027224 */ /* 0x000fe200078e0203 */
[----:B----4-:R-:W-:Y:S01]  /*6990*/  ISETP.NE.AND P0, PT, R4, 0x1, PT ;  /* 0x000000010400780c */ /* 0x010fe20003f05270 */
[----:B------:R-:W-:-:S05]  /*69a0*/  IMAD.MOV.U32 R4, RZ, RZ, 0x1 ;  /* 0x00000001ff047424 */ /* 0x000fca00078e00ff */
[----:B------:R-:W-:-:S07]  /*69b0*/  PRMT R0, R4, 0x7610, R0 ;  /* 0x0000761004007816 */ /* 0x000fce0000000000 */
[----:B------:R-:W-:-:S04]  /*69c0*/  @P0 IMAD R22, R15, R12, R20 ;  /* 0x0000000c0f160224 */ /* 0x000fc800078e0214 */
[----:B------:R-:W-:-:S05]  /*69d0*/  IMAD R19, R19, R28, R22 ;  /* 0x0000001c13137224 */ /* 0x000fca00078e0216 */
[----:B------:R-:W-:Y:S02]  /*69e0*/  SEL R22, R2, R19, !P0 ;  /* 0x0000001302167207 */ /* 0x000fe40004000000 */
[----:B------:R-:W-:Y:S01]  /*69f0*/  SEL R19, R19, R2, !P0 ;  /* 0x0000000213137207 */ /* 0x000fe20004000000 */
[----:B------:R-:W-:-:S07]  /*6a00*/  IMAD.MOV.U32 R2, RZ, RZ, R11 ;  /* 0x000000ffff027224 */ /* 0x000fce00078e000b */
.L_x_164:
[----:B------:R-:W-:Y:S02]  /*6a10*/  LOP3.LUT P0, RZ, R0, 0xff, RZ, 0xc0, !PT ;  /* 0x000000ff00ff7812 */ /* 0x000fe4000780c0ff */
[----:B------:R-:W-:-:S11]  /*6a20*/  LOP3.LUT R103, R103, 0x1, RZ, 0x3c, !PT ;  /* 0x0000000167677812 */ /* 0x000fd600078e3cff */
[----:B------:R-:W-:Y:S05]  /*6a30*/  @P0 BRA `(.L_x_167) ;  /* 0xffffffac00b00947 */ /* 0x000fea000383ffff */
[----:B------:R-:W-:Y:S05]  /*6a40*/  EXIT ;  /* 0x000000000000794d */ /* 0x000fea0003800000 */
.L_x_18:
[----:B------:R-:W-:-:S08]  /*6a50*/  ISETP.NE.AND P0, PT, R5, RZ, PT ;  /* 0x000000ff0500720c */ /* 0x000fd00003f05270 */
[----:B0-----:R-:W0:-:S00]  /*6a60*/  USETMAXREG.DEALLOC.CTAPOOL 0x28 ;  /* 0x00000028000079c8 */ /* 0x001e0000080e0500 */
[----:B------:R-:W-:Y:S05]  /*6a70*/  @P0 EXIT ;  /* 0x000000000000094d */ /* 0x000fea0003800000 */
[----:B0-----:R-:W-:Y:S01]  /*6a80*/  LOP3.LUT P0, RZ, R8, 0xff, RZ, 0xc0, !PT ;  /* 0x000000ff08ff7812 */ /* 0x001fe2000780c0ff */
[----:B------:R-:W-:Y:S02]  /*6a90*/  IMAD.MOV.U32 R0, RZ, RZ, 0x1 ;  /* 0x00000001ff007424 */ /* 0x000fe400078e00ff */
[----:B------:R-:W-:-:S10]  /*6aa0*/  IMAD.MOV.U32 R7, RZ, RZ, RZ ;  /* 0x000000ffff077224 */ /* 0x000fd400078e00ff */
[----:B------:R-:W-:Y:S05]  /*6ab0*/  @!P0 BRA `(.L_x_168) ;  /* 0x0000000c00388947 */ /* 0x000fea0003800000 */
[----:B------:R-:W0:Y:S01]  /*6ac0*/  S2R R9, SR_CgaCtaId ;  /* 0x0000000000097919 */ /* 0x000e220000008800 */
[----:B------:R-:W-:Y:S01]  /*6ad0*/  LOP3.LUT P0, RZ, R4, 0x1f, RZ, 0xc0, !PT ;  /* 0x0000001f04ff7812 */ /* 0x000fe2000780c0ff */
[----:B------:R-:W-:Y:S01]  /*6ae0*/  ULDC UR5, c[0x0][0x658] ;  /* 0x0001960000057ab9 */ /* 0x000fe20000000800 */
[----:B------:R-:W-:Y:S01]  /*6af0*/  UMOV UR6, 0xffffffff ;  /* 0xffffffff00067882 */ /* 0x000fe20000000000 */
[----:B------:R-:W-:Y:S01]  /*6b00*/  BSSY B0, `(.L_x_168) ;  /* 0x00000c9000007945 */ /* 0x000fe20003800000 */
[----:B------:R-:W-:Y:S01]  /*6b10*/  USHF.L.U32 UR6, UR6, UR5, URZ ;  /* 0x0000000506067299 */ /* 0x000fe2000800063f */
[C---:B------:R-:W-:Y:S01]  /*6b20*/  ISETP.NE.AND P2, PT, R3.reuse, RZ, PT ;  /* 0x000000ff0300720c */ /* 0x040fe20003f45270 */
[----:B------:R-:W-:Y:S01]  /*6b30*/  IMAD.MOV.U32 R8, RZ, RZ, 0x1 ;  /* 0x00000001ff087424 */ /* 0x000fe200078e00ff */
[----:B------:R-:W-:Y:S01]  /*6b40*/  ISETP.NE.OR P0, PT, R3, RZ, !P0 ;  /* 0x000000ff0300720c */ /* 0x000fe20004705670 */
[----:B------:R-:W-:Y:S01]  /*6b50*/  IMAD.MOV.U32 R0, RZ, RZ, 0x1 ;  /* 0x00000001ff007424 */ /* 0x000fe200078e00ff */
[----:B------:R-:W-:Y:S01]  /*6b60*/  LOP3.LUT R6, R16, 0x2, RZ, 0xfc, !PT ;  /* 0x0000000210067812 */ /* 0x000fe200078efcff */
[----:B------:R-:W-:Y:S01]  /*6b70*/  IMAD.MOV.U32 R7, RZ, RZ, RZ ;  /* 0x000000ffff077224 */ /* 0x000fe200078e00ff */
[----:B------:R-:W-:Y:S01]  /*6b80*/  ULDC UR4, c[0x0][0x600] ;  /* 0x0001800000047ab9 */ /* 0x000fe20000000800 */
[----:B------:R-:W-:Y:S01]  /*6b90*/  UMOV UR7, 0x1 ;  /* 0x0000000100077882 */ /* 0x000fe20000000000 */
[----:B------:R-:W-:-:S02]  /*6ba0*/  UIADD3 UR19, UR40, 0x1, URZ ;  /* 0x0000000128137890 */ /* 0x000fc4000fffe03f */
[----:B------:R-:W-:Y:S02]  /*6bb0*/  UIADD3 UR15, UR4, -0x1, URZ ;  /* 0xffffffff040f7890 */ /* 0x000fe4000fffe03f */
[----:B------:R-:W-:Y:S02]  /*6bc0*/  USHF.L.U32 UR17, UR7, UR5, URZ ;  /* 0x0000000507117299 */ /* 0x000fe4000800063f */
[----:B------:R-:W-:Y:S01]  /*6bd0*/  ULOP3.LUT UR16, URZ, UR6, URZ, 0x33, !UPT ;  /* 0x000000063f107292 */ /* 0x000fe2000f8e333f */
[----:B------:R-:W-:Y:S01]  /*6be0*/  ULDC.64 UR20, c[0x0][0x198] ;  /* 0x0000660000147ab9 */ /* 0x000fe20000000a00 */
[C---:B0-----:R-:W-:Y:S02]  /*6bf0*/  IMAD.SHL.U32 R10, R9.reuse, 0x40, RZ ;  /* 0x00000040090a7824 */ /* 0x041fe400078e00ff */
[----:B------:R-:W-:-:S03]  /*6c00*/  IMAD.SHL.U32 R9, R9, 0x800, RZ ;  /* 0x0000080009097824 */ /* 0x000fc600078e00ff */
[----:B------:R-:W-:-:S07]  /*6c10*/  LOP3.LUT R10, R10, 0x40, RZ, 0xc0, !PT ;  /* 0x000000400a0a7812 */ /* 0x000fce00078ec0ff */
.L_x_180:
[----:B------:R-:W-:-:S03]  /*6c20*/  UMOV UR4, 0xffffffff ;  /* 0xffffffff00047882 */ /* 0x000fc60000000000 */
[----:B------:R-:W-:Y:S05]  /*6c30*/  BRA.DIV UR4, `(.L_x_169) ;  /* 0x0000001604e47947 */ /* 0x000fea000b800000 */
[----:B------:R-:W-:-:S13]  /*6c40*/  ELECT P6, URZ, PT ;  /* 0x00000000003f782f */ /* 0x000fda00038c0000 */
.L_x_207:
[----:B------:R-:W0:Y:S01]  /*6c50*/  LDC R3, c[0x0][0x28c] ;  /* 0x0000a300ff037b82 */ /* 0x000e220000000800 */
[----:B------:R-:W-:Y:S01]  /*6c60*/  BSSY B1, `(.L_x_170) ;  /* 0x0000039000017945 */ /* 0x000fe20003800000 */
[----:B0-----:R-:W-:-:S13]  /*6c70*/  ISETP.LT.OR P6, PT, R3, 0x1, !P6 ;  /* 0x000000010300780c */ /* 0x001fda00077c1670 */
[----:B------:R-:W-:Y:S05]  /*6c80*/  @P6 BRA `(.L_x_171) ;  /* 0x0000000000d86947 */ /* 0x000fea0003800000 */
[----:B------:R-:W-:Y:S02]  /*6c90*/  IMAD R22, R22, 0x80, R10 ;  /* 0x0000008016167824 */ /* 0x000fe400078e020a */
[----:B------:R-:W-:Y:S02]  /*6ca0*/  IMAD.SHL.U32 R19, R19, 0x40, RZ ;  /* 0x0000004013137824 */ /* 0x000fe400078e00ff */
[----:B------:R-:W-:Y:S02]  /*6cb0*/  IMAD.MOV.U32 R15, RZ, RZ, RZ ;  /* 0x000000ffff0f7224 */ /* 0x000fe400078e00ff */
[----:B------:R-:W-:Y:S02]  /*6cc0*/  IMAD.U32 R20, RZ, RZ, UR19 ;  /* 0x00000013ff147e24 */ /* 0x000fe4000f8e00ff */
[----:B------:R-:W-:Y:S02]  /*6cd0*/  IMAD.MOV.U32 R3, RZ, RZ, R0 ;  /* 0x000000ffff037224 */ /* 0x000fe400078e0000 */
[----:B------:R-:W-:-:S07]  /*6ce0*/  IMAD.MOV.U32 R4, RZ, RZ, R7 ;  /* 0x000000ffff047224 */ /* 0x000fce00078e0007 */
.L_x_175:
[----:B------:R-:W0:Y:S01]  /*6cf0*/  S2R R12, SR_CgaCtaId ;  /* 0x00000000000c7919 */ /* 0x000e220000008800 */
[----:B------:R-:W-:Y:S01]  /*6d00*/  MOV R5, 0x400 ;  /* 0x0000040000057802 */ /* 0x000fe20000000f00 */
[----:B------:R-:W1:Y:S03]  /*6d10*/  @!P2 LDC R11, c[0x0][0x500] ;  /* 0x00014000ff0bab82 */ /* 0x000e660000000800 */
[----:B0-----:R-:W-:Y:S02]  /*6d20*/  LEA R13, R12, R5, 0x18 ;  /* 0x000000050c0d7211 */ /* 0x001fe400078ec0ff */
[----:B------:R-:W-:-:S03]  /*6d30*/  SHF.L.U32 R5, R3, 0x1f, RZ ;  /* 0x0000001f03057819 */ /* 0x000fc600000006ff */
[----:B------:R-:W-:-:S04]  /*6d40*/  IMAD R14, R4, 0x8, R13 ;  /* 0x00000008040e7824 */ /* 0x000fc800078e020d */
[----:B------:R-:W0:Y:S02]  /*6d50*/  SYNCS.PHASECHK.TRANS64.TRYWAIT P1, [R14+URZ+0x90], R5 ;  /* 0x000090050e0075a7 */ /* 0x000e24000802017f */
[----:B01----:R-:W-:Y:S05]  /*6d60*/  @!P1 BRA `(.L_x_172) ;  /* 0x0000001400b89947 */ /* 0x003fea0003800000 */
.L_x_208:
[----:B0-----:R-:W-:Y:S01]  /*6d70*/  PRMT R5, R6, 0x9910, RZ ;  /* 0x0000991006057816 */ /* 0x001fe200000000ff */
[----:B------:R0:W-:Y:S03]  /*6d80*/  @!P2 SYNCS.ARRIVE.TRANS64 RZ, [R14+URZ], R11 ;  /* 0x0000000b0effa9a7 */ /* 0x0001e6000800003f */
[----:B------:R-:W-:-:S13]  /*6d90*/  ISETP.NE.AND P1, PT, R5, 0x2, PT ;  /* 0x000000020500780c */ /* 0x000fda0003f25270 */
[----:B0-----:R-:W-:Y:S05]  /*6da0*/  @P1 BRA `(.L_x_173) ;  /* 0x0000000000041947 */ /* 0x001fea0003800000 */
[----:B------:R-:W-:Y:S01]  /*6db0*/  BPT.TRAP 0x1 ;  /* 0x000000040000795c */ /* 0x000fe20000300000 */
.L_x_173:
[----:B------:R-:W-:Y:S05]  /*6dc0*/  @P0 BRA `(.L_x_174) ;  /* 0x0000000000040947 */ /* 0x000fea0003800000 */
[----:B------:R-:W-:Y:S01]  /*6dd0*/  BPT.TRAP 0x1 ;  /* 0x000000040000795c */ /* 0x000fe20000300000 */
.L_x_174:
[----:B------:R-:W-:Y:S01]  /*6de0*/  IMAD.SHL.U32 R12, R4, 0x1000, RZ ;  /* 0x00001000040c7824 */ /* 0x000fe200078e00ff */
[----:B------:R-:W-:Y:S01]  /*6df0*/  R2UR UR9, R14 ;  /* 0x000000000e0972ca */ /* 0x000fe200000e0000 */
[----:B------:R-:W-:Y:S01]  /*6e00*/  VIADD R20, R20, 0xffffffff ;  /* 0xffffffff14147836 */ /* 0x000fe20000000000 */
[----:B------:R-:W-:Y:S01]  /*6e10*/  R2UR UR11, R19 ;  /* 0x00000000130b72ca */ /* 0x000fe200000e0000 */
[----:B------:R-:W-:Y:S01]  /*6e20*/  UIADD3 UR4, UP0, UR20, 0xf0, URZ ;  /* 0x000000f014047890 */ /* 0x000fe2000ff1e03f */
[----:B------:R-:W-:Y:S01]  /*6e30*/  LOP3.LUT R5, R12, 0x800, R9, 0xf8, !PT ;  /* 0x000008000c057812 */ /* 0x000fe200078ef809 */
[----:B------:R-:W-:Y:S01]  /*6e40*/  UIADD3 UR22, UP1, UR20, 0x1f0, URZ ;  /* 0x000001f014167890 */ /* 0x000fe2000ff3e03f */
[----:B------:R-:W-:Y:S01]  /*6e50*/  IADD3 R12, R13, 0x200, R12 ;  /* 0x000002000d0c7810 */ /* 0x000fe20007ffe00c */
[----:B------:R-:W-:Y:S01]  /*6e60*/  UIADD3.X UR5, URZ, UR21, URZ, UP0, !UPT ;  /* 0x000000153f057290 */ /* 0x000fe200087fe43f */
[----:B------:R-:W-:Y:S01]  /*6e70*/  R2UR UR10, R15 ;  /* 0x000000000f0a72ca */ /* 0x000fe200000e0000 */
[----:B------:R-:W-:Y:S01]  /*6e80*/  IMAD R5, R5, 0x2, R13 ;  /* 0x0000000205057824 */ /* 0x000fe200078e020d */
[----:B------:R-:W-:Y:S01]  /*6e90*/  R2UR UR13, R12 ;  /* 0x000000000c0d72ca */ /* 0x000fe200000e0000 */
[----:B------:R-:W-:Y:S01]  /*6ea0*/  VIADD R4, R4, 0x1 ;  /* 0x0000000104047836 */ /* 0x000fe20000000000 */
[----:B------:R-:W-:Y:S01]  /*6eb0*/  R2UR UR12, R2 ;  /* 0x00000000020c72ca */ /* 0x000fe200000e0000 */
[----:B------:R-:W-:Y:S01]  /*6ec0*/  UIADD3.X UR23, URZ, UR21, URZ, UP1, !UPT ;  /* 0x000000153f177290 */ /* 0x000fe20008ffe43f */
[----:B------:R-:W-:Y:S01]  /*6ed0*/  R2UR UR8, R5 ;  /* 0x00000000050872ca */ /* 0x000fe200000e0000 */
[----:B------:R-:W-:Y:S01]  /*6ee0*/  UMOV UR6, 0x0 ;  /* 0x0000000000067882 */ /* 0x000fe20000000000 */
[----:B------:R-:W-:Y:S01]  /*6ef0*/  R2UR UR18, R22 ;  /* 0x00000000161272ca */ /* 0x000fe200000e0000 */
[----:B------:R-:W-:Y:S01]  /*6f00*/  UMOV UR7, 0x10000000 ;  /* 0x1000000000077882 */ /* 0x000fe20000000000 */
[----:B------:R-:W-:Y:S01]  /*6f10*/  ISETP.GT.AND P3, PT, R20, 0x1, PT ;  /* 0x000000011400780c */ /* 0x000fe20003f64270 */
[----:B------:R-:W-:Y:S01]  /*6f20*/  UMOV UR24, 0x30000 ;  /* 0x0003000000187882 */ /* 0x000fe20000000000 */
[----:B------:R-:W-:Y:S01]  /*6f30*/  ISETP.NE.AND P1, PT, R4, 0x12, PT ;  /* 0x000000120400780c */ /* 0x000fe20003f25270 */
[----:B------:R-:W-:-:S03]  /*6f40*/  VIADD R15, R15, 0x20 ;  /* 0x000000200f0f7836 */ /* 0x000fc60000000000 */
[----:B------:R-:W-:Y:S02]  /*6f50*/  SEL R12, RZ, 0x1, P1 ;  /* 0x00000001ff0c7807 */ /* 0x000fe40000800000 */
[----:B------:R-:W-:Y:S01]  /*6f60*/  SEL R4, R4, RZ, P1 ;  /* 0x000000ff04047207 */ /* 0x000fe20000800000 */
[----:B------:R-:W-:Y:S01]  /*6f70*/  UIADD3 UR14, UR8, 0x12200, URZ ;  /* 0x00012200080e7890 */ /* 0x000fe2000fffe03f */
[----:B------:R-:W-:Y:S02]  /*6f80*/  LOP3.LUT R3, R3, R12, RZ, 0x3c, !PT ;  /* 0x0000000c03037212 */ /* 0x000fe400078e3cff */
[----:B------:R-:W-:Y:S02]  /*6f90*/  UMOV UR8, UR13 ;  /* 0x0000000d00087c82 */ /* 0x000fe40008000000 */
[----:B------:R0:W-:Y:S02]  /*6fa0*/  UTMALDG.3D [UR8], [UR4], desc[UR6] ;  /* 0x00000608040075b4 */ /* 0x0001e40008011000 */
[----:B0-----:R-:W-:Y:S01]  /*6fb0*/  UMOV UR8, UR14 ;  /* 0x0000000e00087c82 */ /* 0x001fe20008000000 */
[----:B------:R-:W-:-:S02]  /*6fc0*/  UMOV UR11, UR18 ;  /* 0x00000012000b7c82 */ /* 0x000fc40008000000 */
[----:B------:R0:W-:Y:S02]  /*6fd0*/  UTMALDG.3D.MULTICAST [UR8], [UR22], UR24, desc[UR6] ;  /* 0x00000608160073b4 */ /* 0x0001e40008011818 */
[----:B0-----:R-:W-:Y:S05]  /*6fe0*/  @P3 BRA `(.L_x_175) ;  /* 0xfffffffc00403947 */ /* 0x001fea000383ffff */
.L_x_171:
[----:B------:R-:W-:Y:S05]  /*6ff0*/  BSYNC B1 ;  /* 0x0000000000017941 */ /* 0x000fea0003800000 */
.L_x_170:
[----:B------:R-:W2:Y:S01]  /*7000*/  LDL.64 R12, [R1] ;  /* 0x00000000010c7983 */ /* 0x000ea20000100a00 */
[----:B------:R-:W-:Y:S01]  /*7010*/  LOP3.LUT P4, RZ, R8, 0xff, RZ, 0xc0, !PT ;  /* 0x000000ff08ff7812 */ /* 0x000fe2000788c0ff */
[----:B------:R-:W-:Y:S01]  /*7020*/  VIADD R4, R7, UR40 ;  /* 0x0000002807047c36 */ /* 0x000fe20008000000 */
[----:B------:R-:W-:Y:S01]  /*7030*/  ULDC.64 UR4, c[0x0][0x650] ;  /* 0x0001940000047ab9 */ /* 0x000fe20000000a00 */
[----:B------:R-:W-:Y:S01]  /*7040*/  IMAD.U32 R7, RZ, RZ, UR40 ;  /* 0x00000028ff077e24 */ /* 0x000fe2000f8e00ff */
[----:B------:R-:W-:Y:S01]  /*7050*/  UISETP.GE.U32.AND UP0, UPT, UR40, 0x12, UPT ;  /* 0x000000122800788c */ /* 0x000fe2000bf06070 */
[----:B------:R-:W-:Y:S01]  /*7060*/  BSSY B1, `(.L_x_176) ;  /* 0x0000070000017945 */ /* 0x000fe20003800000 */
[----:B------:R-:W-:Y:S01]  /*7070*/  ISETP.GT.U32.AND P1, PT, R4, 0x11, PT ;  /* 0x000000110400780c */ /* 0x000fe20003f24070 */
[----:B------:R-:W-:Y:S01]  /*7080*/  IMAD.MOV.U32 R19, RZ, RZ, -0x1 ;  /* 0xffffffffff137424 */ /* 0x000fe200078e00ff */
[----:B------:R-:W-:Y:S01]  /*7090*/  PRMT R8, RZ, 0x7610, R8 ;  /* 0x00007610ff087816 */ /* 0x000fe20000000008 */
[----:B------:R-:W-:Y:S01]  /*70a0*/  IMAD.MOV.U32 R22, RZ, RZ, -0x1 ;  /* 0xffffffffff167424 */ /* 0x000fe200078e00ff */
[----:B------:R-:W-:-:S02]  /*70b0*/  ISETP.LT.U32.AND P1, PT, R7, 0x12, P1 ;  /* 0x000000120700780c */ /* 0x000fc40000f21070 */
[----:B------:R-:W-:Y:S01]  /*70c0*/  PLOP3.LUT P3, PT, PT, PT, UP0, 0x80, 0x0 ;  /* 0x000000000000781c */ /* 0x000fe20003f6f008 */
[----:B------:R-:W0:Y:S01]  /*70d0*/  @P4 S2R R3, SR_CgaCtaId ;  /* 0x0000000000034919 */ /* 0x000e220000008800 */
[----:B------:R-:W-:-:S04]  /*70e0*/  @P4 MOV R2, 0x400 ;  /* 0x0000040000024802 */ /* 0x000fc80000000f00 */
[----:B0-----:R-:W-:Y:S01]  /*70f0*/  @P4 LEA R5, R3, R2, 0x18 ;  /* 0x0000000203054211 */ /* 0x001fe200078ec0ff */
[----:B------:R-:W-:-:S03]  /*7100*/  IMAD.WIDE.U32 R2, R4, 0x38e38e39, RZ ;  /* 0x38e38e3904027825 */ /* 0x000fc600078e00ff */
[----:B------:R0:W-:Y:S01]  /*7110*/  @P4 SYNCS.ARRIVE.TRANS64.A1T0 RZ, [R5+URZ+0x158], RZ ;  /* 0x000158ff05ff49a7 */ /* 0x0001e2000810003f */
[----:B------:R-:W-:Y:S01]  /*7120*/  IMAD.MOV.U32 R2, RZ, RZ, -0x1 ;  /* 0xffffffffff027424 */ /* 0x000fe200078e00ff */
[----:B0-----:R-:W-:Y:S02]  /*7130*/  SHF.R.U32.HI R5, RZ, 0x2, R3 ;  /* 0x00000002ff057819 */ /* 0x001fe40000011603 */
[----:B------:R-:W-:-:S03]  /*7140*/  SEL R3, RZ, 0x1, !P1 ;  /* 0x00000001ff037807 */ /* 0x000fc60004800000 */
[----:B------:R-:W-:Y:S01]  /*7150*/  IMAD R7, R5, -0x12, R4 ;  /* 0xffffffee05077824 */ /* 0x000fe200078e0204 */
[----:B------:R-:W-:Y:S02]  /*7160*/  LOP3.LUT R0, R0, R3, RZ, 0x3c, !PT ;  /* 0x0000000300007212 */ /* 0x000fe400078e3cff */
[----:B------:R-:W-:Y:S02]  /*7170*/  PRMT R3, RZ, 0x7610, R3 ;  /* 0x00007610ff037816 */ /* 0x000fe40000000003 */
[----:B------:R-:W-:Y:S02]  /*7180*/  @P3 LOP3.LUT R0, R0, 0x1, R5, 0x78, !PT ;  /* 0x0000000100003812 */ /* 0x000fe400078e7805 */
[----:B--2---:R-:W-:-:S04]  /*7190*/  IADD3 R18, P4, R18, R12, RZ ;  /* 0x0000000c12127210 */ /* 0x004fc80007f9e0ff */
[----:B------:R-:W-:Y:S01]  /*71a0*/  ISETP.GE.U32.AND P1, PT, R18, UR4, PT ;  /* 0x0000000412007c0c */ /* 0x000fe2000bf26070 */
[----:B------:R-:W-:-:S05]  /*71b0*/  IMAD.X R17, R17, 0x1, R23, P4 ;  /* 0x0000000111117824 */ /* 0x000fca00020e0617 */
[----:B------:R-:W-:-:S13]  /*71c0*/  ISETP.GE.U32.AND.EX P1, PT, R17, UR5, PT, P1 ;  /* 0x0000000511007c0c */ /* 0x000fda000bf26110 */
[----:B------:R-:W-:Y:S05]  /*71d0*/  @P1 BRA `(.L_x_177) ;  /* 0x0000000400601947 */ /* 0x000fea0003800000 */
[----:B------:R-:W0:Y:S01]  /*71e0*/  S2R R12, SR_CTAID.X ;  /* 0x00000000000c7919 */ /* 0x000e220000002500 */
[----:B------:R-:W-:Y:S01]  /*71f0*/  ULDC.64 UR4, c[0x0][0x628] ;  /* 0x00018a0000047ab9 */ /* 0x000fe20000000a00 */
[----:B------:R-:W-:Y:S01]  /*7200*/  ULDC UR7, c[0x0][0x630] ;  /* 0x00018c0000077ab9 */ /* 0x000fe20000000800 */
[----:B------:R-:W-:Y:S01]  /*7210*/  ISETP.NE.U32.AND P1, PT, RZ, UR4, PT ;  /* 0x00000004ff007c0c */ /* 0x000fe2000bf25070 */
[----:B------:R-:W1:Y:S01]  /*7220*/  S2R R13, SR_CTAID.Y ;  /* 0x00000000000d7919 */ /* 0x000e620000002600 */
[----:B------:R-:W-:Y:S01]  /*7230*/  ULDC UR8, c[0x0][0x150] ;  /* 0x0000540000087ab9 */ /* 0x000fe20000000800 */
[----:B------:R-:W-:Y:S01]  /*7240*/  IMAD.MOV.U32 R2, RZ, RZ, R18 ;  /* 0x000000ffff027224 */ /* 0x000fe200078e0012 */
[----:B------:R-:W-:Y:S01]  /*7250*/  ISETP.NE.AND.EX P1, PT, RZ, UR5, PT, P1 ;  /* 0x00000005ff007c0c */ /* 0x000fe2000bf25310 */
[----:B------:R-:W-:Y:S01]  /*7260*/  IMAD.MOV.U32 R3, RZ, RZ, R17 ;  /* 0x000000ffff037224 */ /* 0x000fe200078e0011 */
[----:B0-----:R-:W-:-:S11]  /*7270*/  I2FP.F32.U32 R14, R12 ;  /* 0x0000000c000e7245 */ /* 0x001fd60000201000 */
[----:B------:R-:W-:Y:S05]  /*7280*/  @!P1 BRA `(.L_x_178) ;  /* 0x0000000000289947 */ /* 0x000fea0003800000 */
[----:B------:R-:W-:Y:S02]  /*7290*/  ULDC UR6, c[0x0][0x634] ;  /* 0x00018d0000067ab9 */ /* 0x000fe40000000800 */
[----:B------:R-:W-:-:S05]  /*72a0*/  IADD3 R3, P1, R18, UR6, RZ ;  /* 0x0000000612037c10 */ /* 0x000fca000ff3e0ff */
[----:B------:R-:W-:-:S04]  /*72b0*/  IMAD.X R11, RZ, RZ, R17, P1 ;  /* 0x000000ffff0b7224 */ /* 0x000fc800008e0611 */
[----:B------:R-:W-:-:S04]  /*72c0*/  IMAD.WIDE.U32 R4, R11, UR4, RZ ;  /* 0x000000040b047c25 */ /* 0x000fc8000f8e00ff */
[----:B------:R-:W-:-:S04]  /*72d0*/  IMAD.WIDE.U32 R4, P1, R3, UR5, R4 ;  /* 0x0000000503047c25 */ /* 0x000fc8000f820004 */
[----:B------:R-:W-:-:S04]  /*72e0*/  IMAD.WIDE.U32 R2, R3, UR4, RZ ;  /* 0x0000000403027c25 */ /* 0x000fc8000f8e00ff */
[----:B------:R-:W-:Y:S01]  /*72f0*/  IMAD.MOV.U32 R2, RZ, RZ, R5 ;  /* 0x000000ffff027224 */ /* 0x000fe200078e0005 */
[----:B------:R-:W-:Y:S01]  /*7300*/  IADD3 RZ, P3, R3, R4, RZ ;  /* 0x0000000403ff7210 */ /* 0x000fe20007f7e0ff */
[----:B------:R-:W-:-:S04]  /*7310*/  IMAD.X R3, RZ, RZ, RZ, P1 ;  /* 0x000000ffff037224 */ /* 0x000fc800008e06ff */
[----:B------:R-:W-:-:S08]  /*7320*/  IMAD.WIDE.U32.X R2, R11, UR5, R2, P3 ;  /* 0x000000050b027c25 */ /* 0x000fd000098e0402 */
.L_x_178:
[----:B------:R-:W0:Y:S01]  /*7330*/  LDC R21, c[0x0][0x65c] ;  /* 0x00019700ff157b82 */ /* 0x000e220000000800 */
[--C-:B------:R-:W-:Y:S01]  /*7340*/  SHF.R.U64 R11, R2, UR7, R3.reuse ;  /* 0x00000007020b7c19 */ /* 0x100fe20008001203 */
[----:B------:R-:W-:Y:S01]  /*7350*/  FMUL R14, R14, UR8 ;  /* 0x000000080e0e7c20 */ /* 0x000fe20008400000 */
[----:B------:R-:W-:Y:S01]  /*7360*/  SHF.R.U32.HI R2, RZ, UR7, R3 ;  /* 0x00000007ff027c19 */ /* 0x000fe20008011603 */
[----:B------:R-:W-:Y:S01]  /*7370*/  ULDC UR6, c[0x0][0x154] ;  /* 0x0000550000067ab9 */ /* 0x000fe20000000800 */
[----:B------:R-:W-:Y:S01]  /*7380*/  IADD3 R15, P1, RZ, -R11, RZ ;  /* 0x8000000bff0f7210 */ /* 0x000fe20007f3e0ff */
[----:B------:R-:W-:Y:S01]  /*7390*/  ULDC.64 UR4, c[0x0][0x620] ;  /* 0x0001880000047ab9 */ /* 0x000fe20000000a00 */
[----:B-1----:R-:W-:Y:S01]  /*73a0*/  I2FP.F32.U32 R3, R13 ;  /* 0x0000000d00037245 */ /* 0x002fe20000201000 */
[----:B------:R-:W1:Y:S01]  /*73b0*/  LDC R19, c[0x0][0x144] ;  /* 0x00005100ff137b82 */ /* 0x000e620000000800 */
[----:B------:R-:W2:Y:S01]  /*73c0*/  F2I.U32.TRUNC.NTZ R14, R14 ;  /* 0x0000000e000e7305 */ /* 0x000ea2000020f000 */
[----:B------:R-:W-:-:S02]  /*73d0*/  IMAD.X R2, RZ, RZ, ~R2, P1 ;  /* 0x000000ffff027224 */ /* 0x000fc400008e0e02 */
[----:B------:R-:W-:Y:S01]  /*73e0*/  FMUL R4, R3, UR6 ;  /* 0x0000000603047c20 */ /* 0x000fe20008400000 */
[----:B------:R-:W-:Y:S01]  /*73f0*/  IMAD.MOV.U32 R3, RZ, RZ, R17 ;  /* 0x000000ffff037224 */ /* 0x000fe200078e0011 */
[----:B------:R-:W-:Y:S01]  /*7400*/  ULDC.64 UR6, c[0x0][0x640] ;  /* 0x0001900000067ab9 */ /* 0x000fe20000000a00 */
[----:B------:R-:W-:Y:S01]  /*7410*/  IMAD R2, R2, UR4, RZ ;  /* 0x0000000402027c24 */ /* 0x000fe2000f8e02ff */
[----:B------:R-:W3:Y:S01]  /*7420*/  LDC R20, c[0x0][0x148] ;  /* 0x00005200ff147b82 */ /* 0x000ee20000000800 */
[----:B------:R-:W-:Y:S01]  /*7430*/  ISETP.NE.U32.AND P1, PT, RZ, UR6, PT ;  /* 0x00000006ff007c0c */ /* 0x000fe2000bf25070 */
[----:B------:R-:W4:Y:S01]  /*7440*/  F2I.U32.TRUNC.NTZ R4, R4 ;  /* 0x0000000400047305 */ /* 0x000f22000020f000 */
[----:B------:R-:W-:Y:S02]  /*7450*/  IMAD R5, R15, UR5, R2 ;  /* 0x000000050f057c24 */ /* 0x000fe4000f8e0202 */
[----:B------:R-:W-:Y:S01]  /*7460*/  IMAD.MOV.U32 R2, RZ, RZ, R18 ;  /* 0x000000ffff027224 */ /* 0x000fe200078e0012 */
[----:B------:R-:W-:-:S02]  /*7470*/  ISETP.NE.AND.EX P1, PT, RZ, UR7, PT, P1 ;  /* 0x00000007ff007c0c */ /* 0x000fc4000bf25310 */
[----:B0-----:R-:W-:Y:S01]  /*7480*/  ISETP.NE.AND P4, PT, R21, 0x1, PT ;  /* 0x000000011500780c */ /* 0x001fe20003f85270 */
[----:B------:R-:W-:Y:S01]  /*7490*/  IMAD.WIDE.U32 R2, R15, UR4, R2 ;  /* 0x000000040f027c25 */ /* 0x000fe2000f8e0002 */
[----:B------:R-:W-:-:S03]  /*74a0*/  ULDC UR4, c[0x0][0x618] ;  /* 0x0001860000047ab9 */ /* 0x000fc60000000800 */
[----:B--2---:R-:W-:Y:S02]  /*74b0*/  IMAD.MOV R14, RZ, RZ, -R14 ;  /* 0x000000ffff0e7224 */ /* 0x004fe400078e0a0e */
[----:B------:R-:W-:Y:S02]  /*74c0*/  IMAD.IADD R3, R3, 0x1, R5 ;  /* 0x0000000103037824 */ /* 0x000fe400078e0205 */
[----:B-1----:R-:W-:-:S03]  /*74d0*/  IMAD R12, R19, R14, R12 ;  /* 0x0000000e130c7224 */ /* 0x002fc600078e020c */
[--C-:B------:R-:W-:Y:S01]  /*74e0*/  SHF.R.U64 R14, R2, UR4, R3.reuse ;  /* 0x00000004020e7c19 */ /* 0x100fe20008001203 */
[----:B----4-:R-:W-:Y:S01]  /*74f0*/  IMAD.MOV R2, RZ, RZ, -R4 ;  /* 0x000000ffff027224 */ /* 0x010fe200078e0a04 */
[----:B------:R-:W-:Y:S01]  /*7500*/  SHF.R.U32.HI R3, RZ, UR4, R3 ;  /* 0x00000004ff037c19 */ /* 0x000fe20008011603 */
[----:B------:R-:W-:Y:S02]  /*7510*/  ULDC UR4, c[0x0][0x608] ;  /* 0x0001820000047ab9 */ /* 0x000fe40000000800 */
[----:B---3--:R-:W-:Y:S01]  /*7520*/  @P4 IMAD R12, R20, R2, R13 ;  /* 0x00000002140c4224 */ /* 0x008fe200078e020d */
[--C-:B------:R-:W-:Y:S02]  /*7530*/  SHF.R.U64 R19, R14, UR4, R3.reuse ;  /* 0x000000040e137c19 */ /* 0x100fe40008001203 */
[----:B------:R-:W-:Y:S01]  /*7540*/  SHF.R.U32.HI R2, RZ, UR4, R3 ;  /* 0x00000004ff027c19 */ /* 0x000fe20008011603 */
[----:B------:R-:W-:-:S03]  /*7550*/  ULDC UR4, c[0x0][0x658] ;  /* 0x0001960000047ab9 */ /* 0x000fc60000000800 */
[--C-:B------:R-:W-:Y:S02]  /*7560*/  SHF.R.U64 R13, R19, UR4, R2.reuse ;  /* 0x00000004130d7c19 */ /* 0x100fe40008001202 */
[----:B------:R-:W-:-:S03]  /*7570*/  SHF.R.U32.HI R2, RZ, UR4, R2 ;  /* 0x00000004ff027c19 */ /* 0x000fc60008011602 */
[----:B------:R-:W-:Y:S02]  /*7580*/  IMAD.MOV.U32 R4, RZ, RZ, R13 ;  /* 0x000000ffff047224 */ /* 0x000fe400078e000d */
[----:B------:R-:W-:Y:S01]  /*7590*/  IMAD.MOV.U32 R3, RZ, RZ, R2 ;  /* 0x000000ffff037224 */ /* 0x000fe200078e0002 */
[----:B------:R-:W-:Y:S06]  /*75a0*/  @!P1 BRA `(.L_x_179) ;  /* 0x00000000002c9947 */ /* 0x000fec0003800000 */
        /* <DEDUP_REMOVED lines=9> */
[----:B------:R-:W-:-:S04]  /*7640*/  IMAD.WIDE.U32.X R2, R15, UR7, R2, P3 ;  /* 0x000000070f027c25 */ /* 0x000fc800098e0402 */
[----:B------:R-:W-:-:S07]  /*7650*/  IMAD.MOV.U32 R4, RZ, RZ, R2 ;  /* 0x000000ffff047224 */ /* 0x000fce00078e0002 */
.L_x_179:
[----:B------:R-:W-:Y:S01]  /*7660*/  ULDC UR4, c[0x0][0x648] ;  /* 0x0001920000047ab9 */ /* 0x000fe20000000800 */
[----:B------:R-:W-:Y:S01]  /*7670*/  LOP3.LUT R2, R19, UR16, RZ, 0xc0, !PT ;  /* 0x0000001013027c12 */ /* 0x000fe2000f8ec0ff */
[----:B------:R-:W-:Y:S01]  /*7680*/  ULDC UR5, c[0x0][0x610] ;  /* 0x0001840000057ab9 */ /* 0x000fe20000000800 */
[----:B------:R-:W-:Y:S01]  /*7690*/  SHF.R.U64 R3, R4, UR4, R3 ;  /* 0x0000000404037c19 */ /* 0x000fe20008001203 */
[----:B------:R-:W-:Y:S01]  /*76a0*/  ULDC UR4, c[0x0][0x638] ;  /* 0x00018e0000047ab9 */ /* 0x000fe20000000800 */
[----:B------:R-:W-:-:S03]  /*76b0*/  LOP3.LUT R14, R14, UR15, RZ, 0xc0, !PT ;  /* 0x0000000f0e0e7c12 */ /* 0x000fc6000f8ec0ff */
[----:B------:R-:W-:Y:S02]  /*76c0*/  IMAD.MOV R4, RZ, RZ, -R3 ;  /* 0x000000ffff047224 */ /* 0x000fe400078e0a03 */
[----:B------:R-:W-:Y:S02]  /*76d0*/  IMAD R3, R3, UR17, R2 ;  /* 0x0000001103037c24 */ /* 0x000fe4000f8e0202 */
[----:B------:R-:W-:Y:S01]  /*76e0*/  IMAD R13, R4, UR4, R13 ;  /* 0x00000004040d7c24 */ /* 0x000fe2000f8e020d */
[----:B------:R-:W-:Y:S01]  /*76f0*/  ULDC UR4, c[0x0][0x600] ;  /* 0x0001800000047ab9 */ /* 0x000fe20000000800 */
[----:B------:R-:W-:Y:S02]  /*7700*/  IMAD R12, R3, UR5, R12 ;  /* 0x00000005030c7c24 */ /* 0x000fe4000f8e020c */
[----:B------:R-:W-:Y:S02]  /*7710*/  IMAD R13, R13, UR4, R14 ;  /* 0x000000040d0d7c24 */ /* 0x000fe4000f8e020e */
[----:B------:R-:W-:-:S02]  /*7720*/  IMAD.MOV.U32 R3, RZ, RZ, 0x1 ;  /* 0x00000001ff037424 */ /* 0x000fc400078e00ff */
[----:B------:R-:W-:Y:S01]  /*7730*/  IMAD.MOV.U32 R2, RZ, RZ, R11 ;  /* 0x000000ffff027224 */ /* 0x000fe200078e000b */
[----:B------:R-:W-:Y:S02]  /*7740*/  SEL R22, R13, R12, !P4 ;  /* 0x0000000c0d167207 */ /* 0x000fe40006000000 */
[----:B------:R-:W-:-:S07]  /*7750*/  SEL R19, R12, R13, !P4 ;  /* 0x0000000d0c137207 */ /* 0x000fce0006000000 */
.L_x_177:
[----:B------:R-:W-:Y:S05]  /*7760*/  BSYNC B1 ;  /* 0x0000000000017941 */ /* 0x000fea0003800000 */
.L_x_176:
[----:B------:R-:W-:-:S13]  /*7770*/  LOP3.LUT P1, RZ, R3, 0xff, RZ, 0xc0, !PT ;  /* 0x000000ff03ff7812 */ /* 0x000fda000782c0ff */
[----:B------:R-:W-:Y:S05]  /*7780*/  @P1 BRA `(.L_x_180) ;  /* 0xfffffff400241947 */ /* 0x000fea000383ffff */
[----:B------:R-:W-:Y:S05]  /*7790*/  BSYNC B0 ;  /* 0x0000000000007941 */ /* 0x000fea0003800000 */
.L_x_168:
[----:B------:R-:W-:-:S03]  /*77a0*/  UMOV UR4, 0xffffffff ;  /* 0xffffffff00047882 */ /* 0x000fc60000000000 */
[----:B------:R-:W-:Y:S05]  /*77b0*/  BRA.DIV UR4, `(.L_x_181) ;  /* 0x0000000e04387947 */ /* 0x000fea000b800000 */
[----:B------:R-:W-:-:S13]  /*77c0*/  ELECT P6, URZ, PT ;  /* 0x00000000003f782f */ /* 0x000fda00038c0000 */
.L_x_211:
[----:B------:R-:W-:Y:S04]  /*77d0*/  BSSY B0, `(.L_x_182) ;  /* 0x00000a9000007945 */ /* 0x000fe80003800000 */
[----:B------:R-:W-:Y:S05]  /*77e0*/  @!P6 BRA `(.L_x_183) ;  /* 0x00000008009ce947 */ /* 0x000fea0003800000 */
[----:B------:R-:W-:-:S04]  /*77f0*/  LOP3.LUT R16, R16, 0x2, RZ, 0xfc, !PT ;  /* 0x0000000210107812 */ /* 0x000fc800078efcff */
[----:B------:R-:W-:-:S13]  /*7800*/  ISETP.NE.AND P0, PT, R16, 0x3, PT ;  /* 0x000000031000780c */ /* 0x000fda0003f05270 */
[----:B------:R-:W-:Y:S05]  /*7810*/  @!P0 BRA `(.L_x_184) ;  /* 0x0000000000048947 */ /* 0x000fea0003800000 */
[----:B------:R-:W-:Y:S01]  /*7820*/  BPT.TRAP 0x1 ;  /* 0x000000040000795c */ /* 0x000fe20000300000 */
.L_x_184:
[----:B------:R-:W0:Y:S01]  /*7830*/  S2R R3, SR_CgaCtaId ;  /* 0x0000000000037919 */ /* 0x000e220000008800 */
[----:B------:R-:W-:Y:S02]  /*7840*/  MOV R2, 0x400 ;  /* 0x0000040000027802 */ /* 0x000fe40000000f00 */
[----:B------:R-:W-:Y:S02]  /*7850*/  SHF.L.U32 R4, R0, 0x1f, RZ ;  /* 0x0000001f00047819 */ /* 0x000fe400000006ff */
[----:B0-----:R-:W-:-:S05]  /*7860*/  LEA R2, R3, R2, 0x18 ;  /* 0x0000000203027211 */ /* 0x001fca00078ec0ff */
[----:B------:R-:W-:-:S04]  /*7870*/  VIADD R2, R2, 0x90 ;  /* 0x0000009002027836 */ /* 0x000fc80000000000 */
[C---:B------:R-:W-:Y:S02]  /*7880*/  IMAD R9, R7.reuse, 0x8, R2 ;  /* 0x0000000807097824 */ /* 0x040fe400078e0202 */
[----:B------:R-:W-:Y:S02]  /*7890*/  VIADD R7, R7, 0x1 ;  /* 0x0000000107077836 */ /* 0x000fe40000000000 */
[----:B------:R-:W0:Y:S03]  /*78a0*/  SYNCS.PHASECHK.TRANS64.TRYWAIT P0, [R9+URZ], R4 ;  /* 0x00000004090075a7 */ /* 0x000e26000800017f */
[----:B------:R-:W-:-:S04]  /*78b0*/  ISETP.NE.AND P1, PT, R7, 0x12, PT ;  /* 0x000000120700780c */ /* 0x000fc80003f25270 */
[----:B------:R-:W-:Y:S02]  /*78c0*/  SEL R3, RZ, 0x1, P1 ;  /* 0x00000001ff037807 */ /* 0x000fe40000800000 */
[----:B------:R-:W-:Y:S02]  /*78d0*/  SEL R7, R7, RZ, P1 ;  /* 0x000000ff07077207 */ /* 0x000fe40000800000 */
[----:B------:R-:W-:-:S03]  /*78e0*/  LOP3.LUT R6, R0, R3, RZ, 0x3c, !PT ;  /* 0x0000000300067212 */ /* 0x000fc600078e3cff */
[----:B------:R-:W-:Y:S01]  /*78f0*/  IMAD R8, R7, 0x8, R2 ;  /* 0x0000000807087824 */ /* 0x000fe200078e0202 */
[----:B------:R-:W-:Y:S01]  /*7900*/  SHF.L.U32 R5, R6, 0x1f, RZ ;  /* 0x0000001f06057819 */ /* 0x000fe200000006ff */
[----:B0-----:R-:W-:Y:S06]  /*7910*/  @!P0 BRA `(.L_x_185) ;  /* 0x0000000c00008947 */ /* 0x001fec0003800000 */
.L_x_212:
[----:B------:R-:W1:Y:S01]  /*7920*/  SYNCS.PHASECHK.TRANS64.TRYWAIT P0, [R8+URZ], R5 ;  /* 0x00000005080075a7 */ /* 0x000e62000800017f */
[----:B------:R-:W-:-:S05]  /*7930*/  VIADD R0, R7, 0x1 ;  /* 0x0000000107007836 */ /* 0x000fca0000000000 */
[----:B------:R-:W-:-:S04]  /*7940*/  ISETP.NE.AND P1, PT, R0, 0x12, PT ;  /* 0x000000120000780c */ /* 0x000fc80003f25270 */
[----:B------:R-:W-:Y:S02]  /*7950*/  SEL R3, RZ, 0x1, P1 ;  /* 0x00000001ff037807 */ /* 0x000fe40000800000 */
[----:B------:R-:W-:Y:S02]  /*7960*/  SEL R7, R0, RZ, P1 ;  /* 0x000000ff00077207 */ /* 0x000fe40000800000 */
[----:B------:R-:W-:-:S03]  /*7970*/  LOP3.LUT R6, R6, R3, RZ, 0x3c, !PT ;  /* 0x0000000306067212 */ /* 0x000fc600078e3cff */
[----:B0-----:R-:W-:Y:S01]  /*7980*/  IMAD R9, R7, 0x8, R2 ;  /* 0x0000000807097824 */ /* 0x001fe200078e0202 */
[----:B------:R-:W-:Y:S01]  /*7990*/  SHF.L.U32 R4, R6, 0x1f, RZ ;  /* 0x0000001f06047819 */ /* 0x000fe200000006ff */
[----:B-1----:R-:W-:Y:S06]  /*79a0*/  @!P0 BRA `(.L_x_186) ;  /* 0x0000000800f08947 */ /* 0x002fec0003800000 */
.L_x_213:
        /* <DEDUP_REMOVED lines=9> */
.L_x_214:
        /* <DEDUP_REMOVED lines=9> */
.L_x_215:
        /* <DEDUP_REMOVED lines=9> */
.L_x_216:
        /* <DEDUP_REMOVED lines=9> */
.L_x_217:
        /* <DEDUP_REMOVED lines=9> */
.L_x_218:
        /* <DEDUP_REMOVED lines=9> */
.L_x_219:
        /* <DEDUP_REMOVED lines=9> */
.L_x_220:
        /* <DEDUP_REMOVED lines=9> */
.L_x_221:
        /* <DEDUP_REMOVED lines=9> */
.L_x_222:
        /* <DEDUP_REMOVED lines=9> */
.L_x_223:
        /* <DEDUP_REMOVED lines=9> */
.L_x_224:
        /* <DEDUP_REMOVED lines=9> */
.L_x_225:
        /* <DEDUP_REMOVED lines=9> */
.L_x_226:
[----:B------:R-:W1:Y:S01]  /*8100*/  SYNCS.PHASECHK.TRANS64.TRYWAIT P0, [R8+URZ], R5 ;  /* 0x00000005080075a7 */ /* 0x000e62000800017f */
[----:B------:R-:W-:-:S05]  /*8110*/  VIADD R0, R7, 0x1 ;  /* 0x0000000107007836 */ /* 0x000fca0000000000 */
[----:B------:R-:W-:-:S04]  /*8120*/  ISETP.NE.AND P1, PT, R0, 0x12, PT ;  /* 0x000000120000780c */ /* 0x000fc80003f25270 */
[----:B------:R-:W-:Y:S02]  /*8130*/  SEL R3, RZ, 0x1, P1 ;  /* 0x00000001ff037807 */ /* 0x000fe40000800000 */
[----:B------:R-:W-:Y:S02]  /*8140*/  SEL R7, R0, RZ, P1 ;  /* 0x000000ff00077207 */ /* 0x000fe40000800000 */
[----:B0-----:R-:W-:-:S03]  /*8150*/  LOP3.LUT R9, R6, R3, RZ, 0x3c, !PT ;  /* 0x0000000306097212 */ /* 0x001fc600078e3cff */
[----:B------:R-:W-:Y:S01]  /*8160*/  IMAD R11, R7, 0x8, R2 ;  /* 0x00000008070b7824 */ /* 0x000fe200078e0202 */
[----:B------:R-:W-:Y:S01]  /*8170*/  SHF.L.U32 R6, R9, 0x1f, RZ ;  /* 0x0000001f09067819 */ /* 0x000fe200000006ff */
[----:B-1----:R-:W-:Y:S06]  /*8180*/  @!P0 BRA `(.L_x_200) ;  /* 0x0000000800108947 */ /* 0x002fec0003800000 */
.L_x_227:
[----:B------:R-:W1:Y:S01]  /*8190*/  SYNCS.PHASECHK.TRANS64.TRYWAIT P0, [R11+URZ], R6 ;  /* 0x000000060b0075a7 */ /* 0x000e62000800017f */
[----:B------:R-:W-:-:S05]  /*81a0*/  VIADD R0, R7, 0x1 ;  /* 0x0000000107007836 */ /* 0x000fca0000000000 */
[----:B------:R-:W-:-:S04]  /*81b0*/  ISETP.NE.AND P1, PT, R0, 0x12, PT ;  /* 0x000000120000780c */ /* 0x000fc80003f25270 */
[----:B------:R-:W-:Y:S02]  /*81c0*/  SEL R4, RZ, 0x1, P1 ;  /* 0x00000001ff047807 */ /* 0x000fe40000800000 */
[----:B------:R-:W-:Y:S02]  /*81d0*/  SEL R3, R0, RZ, P1 ;  /* 0x000000ff00037207 */ /* 0x000fe40000800000 */
[----:B------:R-:W-:Y:S01]  /*81e0*/  LOP3.LUT R0, R9, R4, RZ, 0x3c, !PT ;  /* 0x0000000409007212 */ /* 0x000fe200078e3cff */
[----:B-1----:R-:W-:Y:S06]  /*81f0*/  @!P0 BRA `(.L_x_201) ;  /* 0x0000000800088947 */ /* 0x002fec0003800000 */
.L_x_228:
[----:B------:R-:W-:Y:S01]  /*8200*/  IMAD R3, R3, 0x8, R2 ;  /* 0x0000000803037824 */ /* 0x000fe200078e0202 */
[----:B------:R-:W-:-:S07]  /*8210*/  SHF.L.U32 R0, R0, 0x1f, RZ ;  /* 0x0000001f00007819 */ /* 0x000fce00000006ff */
.L_x_202:
[----:B--2---:R2:W3:Y:S02]  /*8220*/  SYNCS.PHASECHK.TRANS64.TRYWAIT P0, [R3+URZ], R0 ;  /* 0x00000000030075a7 */ /* 0x0044e4000800017f */
[----:B---3--:R-:W-:Y:S05]  /*8230*/  @!P0 NANOSLEEP.SYNCS 0x989680 ;  /* 0x009896800000895d */ /* 0x008fea0003900000 */
[----:B------:R-:W3:Y:S02]  /*8240*/  @!P0 SYNCS.PHASECHK.TRANS64 P0, [R3+URZ], R0 ;  /* 0x00000000030085a7 */ /* 0x000ee4000800007f */
[----:B---3--:R-:W-:Y:S05]  /*8250*/  @!P0 BRA `(.L_x_202) ;  /* 0xfffffffc00f08947 */ /* 0x008fea000383ffff */
.L_x_183:
[----:B------:R-:W-:Y:S05]  /*8260*/  BSYNC B0 ;  /* 0x0000000000007941 */ /* 0x000fea0003800000 */
.L_x_182:
[----:B------:R-:W-:Y:S05]  /*8270*/  EXIT ;  /* 0x000000000000794d */ /* 0x000fea0003800000 */
.L_x_20:
[----:B-1----:R1:W2:Y:S02]  /*8280*/  SYNCS.PHASECHK.TRANS64.TRYWAIT P0, [R97+URZ], R0 ;  /* 0x00000000610075a7 */ /* 0x0022a4000800017f */
[----:B--2---:R-:W-:Y:S05]  /*8290*/  @!P0 NANOSLEEP.SYNCS 0x989680 ;  /* 0x009896800000895d */ /* 0x004fea0003900000 */
[----:B------:R-:W2:Y:S02]  /*82a0*/  @!P0 SYNCS.PHASECHK.TRANS64 P0, [R97+URZ], R0 ;  /* 0x00000000610085a7 */ /* 0x000ea4000800007f */
[----:B--2---:R-:W-:Y:S05]  /*82b0*/  @!P0 BRA `(.L_x_20) ;  /* 0xfffffffc00f08947 */ /* 0x004fea000383ffff */
[----:B------:R-:W-:Y:S05]  /*82c0*/  BRA `(.L_x_203) ;  /* 0xffffff9400a07947 */ /* 0x000fea000383ffff */
.L_x_25:
[----:B--2---:R2:W3:Y:S02]  /*82d0*/  SYNCS.PHASECHK.TRANS64.TRYWAIT P1, [R3+URZ], R0 ;  /* 0x00000000030075a7 */ /* 0x0044e4000802017f */
[----:B---3--:R-:W-:Y:S05]  /*82e0*/  @!P1 NANOSLEEP.SYNCS 0x989680 ;  /* 0x009896800000995d */ /* 0x008fea0003900000 */
[----:B------:R-:W3:Y:S02]  /*82f0*/  @!P1 SYNCS.PHASECHK.TRANS64 P1, [R3+URZ], R0 ;  /* 0x00000000030095a7 */ /* 0x000ee4000802007f */
[----:B---3--:R-:W-:Y:S05]  /*8300*/  @!P1 BRA `(.L_x_25) ;  /* 0xfffffffc00f09947 */ /* 0x008fea000383ffff */
[----:B------:R-:W-:Y:S05]  /*8310*/  BRA `(.L_x_24) ;  /* 0xffffff9800047947 */ /* 0x000fea000383ffff */
.L_x_30:
[----:B--2---:R-:W-:-:S04]  /*8320*/  IMAD.U32 R5, RZ, RZ, UR4 ;  /* 0x00000004ff057e24 */ /* 0x004fc8000f8e00ff */
[----:B------:R2:W3:Y:S03]  /*8330*/  SYNCS.PHASECHK.TRANS64.TRYWAIT P1, [R5+URZ], R4 ;  /* 0x00000004050075a7 */ /* 0x0004e6000802017f */
[----:B---3--:R-:W-:Y:S05]  /*8340*/  @!P1 NANOSLEEP.SYNCS 0x989680 ;  /* 0x009896800000995d */ /* 0x008fea0003900000 */
[----:B------:R-:W3:Y:S02]  /*8350*/  @!P1 SYNCS.PHASECHK.TRANS64 P1, [R5+URZ], R4 ;  /* 0x00000004050095a7 */ /* 0x000ee4000802007f */
[----:B---3--:R-:W-:Y:S05]  /*8360*/  @!P1 BRA `(.L_x_30) ;  /* 0xfffffffc00ec9947 */ /* 0x008fea000383ffff */
[----:B------:R-:W-:Y:S05]  /*8370*/  BRA `(.L_x_29) ;  /* 0xffffff98007c7947 */ /* 0x000fea000383ffff */
.L_x_36:
[----:B-1----:R1:W2:Y:S02]  /*8380*/  SYNCS.PHASECHK.TRANS64.TRYWAIT P0, [R97+URZ+0x10], R0 ;  /* 0x00001000610075a7 */ /* 0x0022a4000800017f */
[----:B--2---:R-:W-:Y:S05]  /*8390*/  @!P0 NANOSLEEP.SYNCS 0x989680 ;  /* 0x009896800000895d */ /* 0x004fea0003900000 */
[----:B------:R-:W2:Y:S02]  /*83a0*/  @!P0 SYNCS.PHASECHK.TRANS64 P0, [R97+URZ+0x10], R0 ;  /* 0x00001000610085a7 */ /* 0x000ea4000800007f */
[----:B--2---:R-:W-:Y:S05]  /*83b0*/  @!P0 BRA `(.L_x_36) ;  /* 0xfffffffc00f08947 */ /* 0x004fea000383ffff */
[----:B------:R-:W-:Y:S05]  /*83c0*/  BRA `(.L_x_204) ;  /* 0xffffff9c00887947 */ /* 0x000fea000383ffff */
.L_x_169:
[----:B------:R-:W-:Y:S01]  /*83d0*/  BSSY B1, `(.L_x_205) ;  /* 0x0000006000017945 */ /* 0x000fe20003800000 */
[----:B------:R-:W-:-:S07]  /*83e0*/  IMAD.MOV.U32 R15, RZ, RZ, -0x1 ;  /* 0xffffffffff0f7424 */ /* 0x000fce00078e00ff */
[----:B-----5:R-:W-:Y:S05]  /*83f0*/  WARPSYNC.COLLECTIVE R15, `(.L_x_206) ;  /* 0x000000000f0c7348 */ /* 0x020fea0003c00000 */
[----:B------:R-:W-:Y:S02]  /*8400*/  ELECT P6, UR62, PT ;  /* 0x00000000003e782f */ /* 0x000fe400038c0000 */
[----:B------:R-:W-:Y:S01]  /*8410*/  MOV R14, UR62 ;  /* 0x0000003e000e7c02 */ /* 0x000fe20008000f00 */
[----:B-----5:R-:W-:Y:S10]  /*8420*/  ENDCOLLECTIVE ;  /* 0x000000000000791b */ /* 0x020ff40003800000 */
.L_x_206:
[----:B------:R-:W-:Y:S05]  /*8430*/  BSYNC B1 ;  /* 0x0000000000017941 */ /* 0x000fea0003800000 */
.L_x_205:
[----:B------:R-:W-:Y:S05]  /*8440*/  BRA `(.L_x_207) ;  /* 0xffffffe800007947 */ /* 0x000fea000383ffff */
.L_x_172:
[----:B0-----:R0:W1:Y:S02]  /*8450*/  SYNCS.PHASECHK.TRANS64.TRYWAIT P1, [R14+URZ+0x90], R5 ;  /* 0x000090050e0075a7 */ /* 0x001064000802017f */
[----:B-1----:R-:W-:Y:S05]  /*8460*/  @!P1 NANOSLEEP.SYNCS 0x989680 ;  /* 0x009896800000995d */ /* 0x002fea0003900000 */
[----:B------:R-:W1:Y:S02]  /*8470*/  @!P1 SYNCS.PHASECHK.TRANS64 P1, [R14+URZ+0x90], R5 ;  /* 0x000090050e0095a7 */ /* 0x000e64000802007f */
[----:B-1----:R-:W-:Y:S05]  /*8480*/  @!P1 BRA `(.L_x_172) ;  /* 0xfffffffc00f09947 */ /* 0x002fea000383ffff */
[----:B------:R-:W-:Y:S05]  /*8490*/  BRA `(.L_x_208) ;  /* 0xffffffe800347947 */ /* 0x000fea000383ffff */
.L_x_181:
[----:B------:R-:W-:Y:S01]  /*84a0*/  BSSY B0, `(.L_x_209) ;  /* 0x0000006000007945 */ /* 0x000fe20003800000 */
[----:B------:R-:W-:-:S07]  /*84b0*/  IMAD.MOV.U32 R15, RZ, RZ, -0x1 ;  /* 0xffffffffff0f7424 */ /* 0x000fce00078e00ff */
[----:B-----5:R-:W-:Y:S05]  /*84c0*/  WARPSYNC.COLLECTIVE R15, `(.L_x_210) ;  /* 0x000000000f0c7348 */ /* 0x020fea0003c00000 */
[----:B------:R-:W-:Y:S02]  /*84d0*/  ELECT P6, UR62, PT ;  /* 0x00000000003e782f */ /* 0x000fe400038c0000 */
[----:B------:R-:W-:Y:S01]  /*84e0*/  MOV R14, UR62 ;  /* 0x0000003e000e7c02 */ /* 0x000fe20008000f00 */
[----:B-----5:R-:W-:Y:S10]  /*84f0*/  ENDCOLLECTIVE ;  /* 0x000000000000791b */ /* 0x020ff40003800000 */
.L_x_210:
[----:B------:R-:W-:Y:S05]  /*8500*/  BSYNC B0 ;  /* 0x0000000000007941 */ /* 0x000fea0003800000 */
.L_x_209:
[----:B------:R-:W-:Y:S05]  /*8510*/  BRA `(.L_x_211) ;  /* 0xfffffff000ac7947 */ /* 0x000fea000383ffff */
.L_x_185:
[----:B0-----:R0:W1:Y:S02]  /*8520*/  SYNCS.PHASECHK.TRANS64.TRYWAIT P0, [R9+URZ], R4 ;  /* 0x00000004090075a7 */ /* 0x001064000800017f */
[----:B-1----:R-:W-:Y:S05]  /*8530*/  @!P0 NANOSLEEP.SYNCS 0x989680 ;  /* 0x009896800000895d */ /* 0x002fea0003900000 */
[----:B------:R-:W1:Y:S02]  /*8540*/  @!P0 SYNCS.PHASECHK.TRANS64 P0, [R9+URZ], R4 ;  /* 0x00000004090085a7 */ /* 0x000e64000800007f */
[----:B-1----:R-:W-:Y:S05]  /*8550*/  @!P0 BRA `(.L_x_185) ;  /* 0xfffffffc00f08947 */ /* 0x002fea000383ffff */
[----:B------:R-:W-:Y:S05]  /*8560*/  BRA `(.L_x_212) ;  /* 0xfffffff000ec7947 */ /* 0x000fea000383ffff */
.L_x_186:
[----:B0-----:R0:W1:Y:S02]  /*8570*/  SYNCS.PHASECHK.TRANS64.TRYWAIT P0, [R8+URZ], R5 ;  /* 0x00000005080075a7 */ /* 0x001064000800017f */
[----:B-1----:R-:W-:Y:S05]  /*8580*/  @!P0 NANOSLEEP.SYNCS 0x989680 ;  /* 0x009896800000895d */ /* 0x002fea0003900000 */
[----:B------:R-:W1:Y:S02]  /*8590*/  @!P0 SYNCS.PHASECHK.TRANS64 P0, [R8+URZ], R5 ;  /* 0x00000005080085a7 */ /* 0x000e64000800007f */
[----:B-1----:R-:W-:Y:S05]  /*85a0*/  @!P0 BRA `(.L_x_186) ;  /* 0xfffffffc00f08947 */ /* 0x002fea000383ffff */
[----:B------:R-:W-:Y:S05]  /*85b0*/  BRA `(.L_x_213) ;  /* 0xfffffff000fc7947 */ /* 0x000fea000383ffff */
.L_x_187:
[----:B0-----:R0:W1:Y:S02]  /*85c0*/  SYNCS.PHASECHK.TRANS64.TRYWAIT P0, [R9+URZ], R4 ;  /* 0x00000004090075a7 */ /* 0x001064000800017f */
[----:B-1----:R-:W-:Y:S05]  /*85d0*/  @!P0 NANOSLEEP.SYNCS 0x989680 ;  /* 0x009896800000895d */ /* 0x002fea0003900000 */
[----:B------:R-:W1:Y:S02]  /*85e0*/  @!P0 SYNCS.PHASECHK.TRANS64 P0, [R9+URZ], R4 ;  /* 0x00000004090085a7 */ /* 0x000e64000800007f */
[----:B-1----:R-:W-:Y:S05]  /*85f0*/  @!P0 BRA `(.L_x_187) ;  /* 0xfffffffc00f08947 */ /* 0x002fea000383ffff */
[----:B------:R-:W-:Y:S05]  /*8600*/  BRA `(.L_x_214) ;  /* 0xfffffff4000c7947 */ /* 0x000fea000383ffff */
.L_x_188:
[----:B0-----:R0:W1:Y:S02]  /*8610*/  SYNCS.PHASECHK.TRANS64.TRYWAIT P0, [R8+URZ], R5 ;  /* 0x00000005080075a7 */ /* 0x001064000800017f */
[----:B-1----:R-:W-:Y:S05]  /*8620*/  @!P0 NANOSLEEP.SYNCS 0x989680 ;  /* 0x009896800000895d */ /* 0x002fea0003900000 */
[----:B------:R-:W1:Y:S02]  /*8630*/  @!P0 SYNCS.PHASECHK.TRANS64 P0, [R8+URZ], R5 ;  /* 0x00000005080085a7 */ /* 0x000e64000800007f */
[----:B-1----:R-:W-:Y:S05]  /*8640*/  @!P0 BRA `(.L_x_188) ;  /* 0xfffffffc00f08947 */ /* 0x002fea000383ffff */
[----:B------:R-:W-:Y:S05]  /*8650*/  BRA `(.L_x_215) ;  /* 0xfffffff4001c7947 */ /* 0x000fea000383ffff */
.L_x_189:
[----:B0-----:R0:W1:Y:S02]  /*8660*/  SYNCS.PHASECHK.TRANS64.TRYWAIT P0, [R9+URZ], R4 ;  /* 0x00000004090075a7 */ /* 0x001064000800017f */
[----:B-1----:R-:W-:Y:S05]  /*8670*/  @!P0 NANOSLEEP.SYNCS 0x989680 ;  /* 0x009896800000895d */ /* 0x002fea0003900000 */
[----:B------:R-:W1:Y:S02]  /*8680*/  @!P0 SYNCS.PHASECHK.TRANS64 P0, [R9+URZ], R4 ;  /* 0x00000004090085a7 */ /* 0x000e64000800007f */
[----:B-1----:R-:W-:Y:S05]  /*8690*/  @!P0 BRA `(.L_x_189) ;  /* 0xfffffffc00f08947 */ /* 0x002fea000383ffff */
[----:B------:R-:W-:Y:S05]  /*86a0*/  BRA `(.L_x_216) ;  /* 0xfffffff4002c7947 */ /* 0x000fea000383ffff */
.L_x_190:
[----:B0-----:R0:W1:Y:S02]  /*86b0*/  SYNCS.PHASECHK.TRANS64.TRYWAIT P0, [R8+URZ], R5 ;  /* 0x00000005080075a7 */ /* 0x001064000800017f */
[----:B-1----:R-:W-:Y:S05]  /*86c0*/  @!P0 NANOSLEEP.SYNCS 0x989680 ;  /* 0x009896800000895d */ /* 0x002fea0003900000 */
[----:B------:R-:W1:Y:S02]  /*86d0*/  @!P0 SYNCS.PHASECHK.TRANS64 P0, [R8+URZ], R5 ;  /* 0x00000005080085a7 */ /* 0x000e64000800007f */
[----:B-1----:R-:W-:Y:S05]  /*86e0*/  @!P0 BRA `(.L_x_190) ;  /* 0xfffffffc00f08947 */ /* 0x002fea000383ffff */
[----:B------:R-:W-:Y:S05]  /*86f0*/  BRA `(.L_x_217) ;  /* 0xfffffff4003c7947 */ /* 0x000fea000383ffff */
.L_x_191:
[----:B0-----:R0:W1:Y:S02]  /*8700*/  SYNCS.PHASECHK.TRANS64.TRYWAIT P0, [R9+URZ], R4 ;  /* 0x00000004090075a7 */ /* 0x001064000800017f */
[----:B-1----:R-:W-:Y:S05]  /*8710*/  @!P0 NANOSLEEP.SYNCS 0x989680 ;  /* 0x009896800000895d */ /* 0x002fea0003900000 */
[----:B------:R-:W1:Y:S02]  /*8720*/  @!P0 SYNCS.PHASECHK.TRANS64 P0, [R9+URZ], R4 ;  /* 0x00000004090085a7 */ /* 0x000e64000800007f */
[----:B-1----:R-:W-:Y:S05]  /*8730*/  @!P0 BRA `(.L_x_191) ;  /* 0xfffffffc00f08947 */ /* 0x002fea000383ffff */
[----:B------:R-:W-:Y:S05]  /*8740*/  BRA `(.L_x_218) ;  /* 0xfffffff4004c7947 */ /* 0x000fea000383ffff */
.L_x_192:
[----:B0-----:R0:W1:Y:S02]  /*8750*/  SYNCS.PHASECHK.TRANS64.TRYWAIT P0, [R8+URZ], R5 ;  /* 0x00000005080075a7 */ /* 0x001064000800017f */
[----:B-1----:R-:W-:Y:S05]  /*8760*/  @!P0 NANOSLEEP.SYNCS 0x989680 ;  /* 0x009896800000895d */ /* 0x002fea0003900000 */
[----:B------:R-:W1:Y:S02]  /*8770*/  @!P0 SYNCS.PHASECHK.TRANS64 P0, [R8+URZ], R5 ;  /* 0x00000005080085a7 */ /* 0x000e64000800007f */
[----:B-1----:R-:W-:Y:S05]  /*8780*/  @!P0 BRA `(.L_x_192) ;  /* 0xfffffffc00f08947 */ /* 0x002fea000383ffff */
[----:B------:R-:W-:Y:S05]  /*8790*/  BRA `(.L_x_219) ;  /* 0xfffffff4005c7947 */ /* 0x000fea000383ffff */
.L_x_193:
[----:B0-----:R0:W1:Y:S02]  /*87a0*/  SYNCS.PHASECHK.TRANS64.TRYWAIT P0, [R9+URZ], R4 ;  /* 0x00000004090075a7 */ /* 0x001064000800017f */
[----:B-1----:R-:W-:Y:S05]  /*87b0*/  @!P0 NANOSLEEP.SYNCS 0x989680 ;  /* 0x009896800000895d */ /* 0x002fea0003900000 */
[----:B------:R-:W1:Y:S02]  /*87c0*/  @!P0 SYNCS.PHASECHK.TRANS64 P0, [R9+URZ], R4 ;  /* 0x00000004090085a7 */ /* 0x000e64000800007f */
[----:B-1----:R-:W-:Y:S05]  /*87d0*/  @!P0 BRA `(.L_x_193) ;  /* 0xfffffffc00f08947 */ /* 0x002fea000383ffff */
[----:B------:R-:W-:Y:S05]  /*87e0*/  BRA `(.L_x_220) ;  /* 0xfffffff4006c7947 */ /* 0x000fea000383ffff */
.L_x_194:
[----:B0-----:R0:W1:Y:S02]  /*87f0*/  SYNCS.PHASECHK.TRANS64.TRYWAIT P0, [R8+URZ], R5 ;  /* 0x00000005080075a7 */ /* 0x001064000800017f */
[----:B-1----:R-:W-:Y:S05]  /*8800*/  @!P0 NANOSLEEP.SYNCS 0x989680 ;  /* 0x009896800000895d */ /* 0x002fea0003900000 */
[----:B------:R-:W1:Y:S02]  /*8810*/  @!P0 SYNCS.PHASECHK.TRANS64 P0, [R8+URZ], R5 ;  /* 0x00000005080085a7 */ /* 0x000e64000800007f */
[----:B-1----:R-:W-:Y:S05]  /*8820*/  @!P0 BRA `(.L_x_194) ;  /* 0xfffffffc00f08947 */ /* 0x002fea000383ffff */
[----:B------:R-:W-:Y:S05]  /*8830*/  BRA `(.L_x_221) ;  /* 0xfffffff4007c7947 */ /* 0x000fea000383ffff */
.L_x_195:
[----:B0-----:R0:W1:Y:S02]  /*8840*/  SYNCS.PHASECHK.TRANS64.TRYWAIT P0, [R9+URZ], R4 ;  /* 0x00000004090075a7 */ /* 0x001064000800017f */
[----:B-1----:R-:W-:Y:S05]  /*8850*/  @!P0 NANOSLEEP.SYNCS 0x989680 ;  /* 0x009896800000895d */ /* 0x002fea0003900000 */
[----:B------:R-:W1:Y:S02]  /*8860*/  @!P0 SYNCS.PHASECHK.TRANS64 P0, [R9+URZ], R4 ;  /* 0x00000004090085a7 */ /* 0x000e64000800007f */
[----:B-1----:R-:W-:Y:S05]  /*8870*/  @!P0 BRA `(.L_x_195) ;  /* 0xfffffffc00f08947 */ /* 0x002fea000383ffff */
[----:B------:R-:W-:Y:S05]  /*8880*/  BRA `(.L_x_222) ;  /* 0xfffffff4008c7947 */ /* 0x000fea000383ffff */
.L_x_196:
[----:B0-----:R0:W1:Y:S02]  /*8890*/  SYNCS.PHASECHK.TRANS64.TRYWAIT P0, [R8+URZ], R5 ;  /* 0x00000005080075a7 */ /* 0x001064000800017f */
[----:B-1----:R-:W-:Y:S05]  /*88a0*/  @!P0 NANOSLEEP.SYNCS 0x989680 ;  /* 0x009896800000895d */ /* 0x002fea0003900000 */
[----:B------:R-:W1:Y:S02]  /*88b0*/  @!P0 SYNCS.PHASECHK.TRANS64 P0, [R8+URZ], R5 ;  /* 0x00000005080085a7 */ /* 0x000e64000800007f */
[----:B-1----:R-:W-:Y:S05]  /*88c0*/  @!P0 BRA `(.L_x_196) ;  /* 0xfffffffc00f08947 */ /* 0x002fea000383ffff */
[----:B------:R-:W-:Y:S05]  /*88d0*/  BRA `(.L_x_223) ;  /* 0xfffffff4009c7947 */ /* 0x000fea000383ffff */
.L_x_197:
[----:B0-----:R0:W1:Y:S02]  /*88e0*/  SYNCS.PHASECHK.TRANS64.TRYWAIT P0, [R9+URZ], R4 ;  /* 0x00000004090075a7 */ /* 0x001064000800017f */
[----:B-1----:R-:W-:Y:S05]  /*88f0*/  @!P0 NANOSLEEP.SYNCS 0x989680 ;  /* 0x009896800000895d */ /* 0x002fea0003900000 */
[----:B------:R-:W1:Y:S02]  /*8900*/  @!P0 SYNCS.PHASECHK.TRANS64 P0, [R9+URZ], R4 ;  /* 0x00000004090085a7 */ /* 0x000e64000800007f */
[----:B-1----:R-:W-:Y:S05]  /*8910*/  @!P0 BRA `(.L_x_197) ;  /* 0xfffffffc00f08947 */ /* 0x002fea000383ffff */
[----:B------:R-:W-:Y:S05]  /*8920*/  BRA `(.L_x_224) ;  /* 0xfffffff400ac7947 */ /* 0x000fea000383ffff */
.L_x_198:
[----:B0-----:R0:W1:Y:S02]  /*8930*/  SYNCS.PHASECHK.TRANS64.TRYWAIT P0, [R8+URZ], R5 ;  /* 0x00000005080075a7 */ /* 0x001064000800017f */
[----:B-1----:R-:W-:Y:S05]  /*8940*/  @!P0 NANOSLEEP.SYNCS 0x989680 ;  /* 0x009896800000895d */ /* 0x002fea0003900000 */
[----:B------:R-:W1:Y:S02]  /*8950*/  @!P0 SYNCS.PHASECHK.TRANS64 P0, [R8+URZ], R5 ;  /* 0x00000005080085a7 */ /* 0x000e64000800007f */
[----:B-1----:R-:W-:Y:S05]  /*8960*/  @!P0 BRA `(.L_x_198) ;  /* 0xfffffffc00f08947 */ /* 0x002fea000383ffff */
[----:B------:R-:W-:Y:S05]  /*8970*/  BRA `(.L_x_225) ;  /* 0xfffffff400bc7947 */ /* 0x000fea000383ffff */
.L_x_199:
[----:B0-----:R0:W1:Y:S02]  /*8980*/  SYNCS.PHASECHK.TRANS64.TRYWAIT P0, [R9+URZ], R4 ;  /* 0x00000004090075a7 */ /* 0x001064000800017f */
[----:B-1----:R-:W-:Y:S05]  /*8990*/  @!P0 NANOSLEEP.SYNCS 0x989680 ;  /* 0x009896800000895d */ /* 0x002fea0003900000 */
[----:B------:R-:W1:Y:S02]  /*89a0*/  @!P0 SYNCS.PHASECHK.TRANS64 P0, [R9+URZ], R4 ;  /* 0x00000004090085a7 */ /* 0x000e64000800007f */
[----:B-1----:R-:W-:Y:S05]  /*89b0*/  @!P0 BRA `(.L_x_199) ;  /* 0xfffffffc00f08947 */ /* 0x002fea000383ffff */
[----:B------:R-:W-:Y:S05]  /*89c0*/  BRA `(.L_x_226) ;  /* 0xfffffff400cc7947 */ /* 0x000fea000383ffff */
.L_x_200:
[----:B0-----:R0:W1:Y:S02]  /*89d0*/  SYNCS.PHASECHK.TRANS64.TRYWAIT P0, [R8+URZ], R5 ;  /* 0x00000005080075a7 */ /* 0x001064000800017f */
[----:B-1----:R-:W-:Y:S05]  /*89e0*/  @!P0 NANOSLEEP.SYNCS 0x989680 ;  /* 0x009896800000895d */ /* 0x002fea0003900000 */
[----:B------:R-:W1:Y:S02]  /*89f0*/  @!P0 SYNCS.PHASECHK.TRANS64 P0, [R8+URZ], R5 ;  /* 0x00000005080085a7 */ /* 0x000e64000800007f */
[----:B-1----:R-:W-:Y:S05]  /*8a00*/  @!P0 BRA `(.L_x_200) ;  /* 0xfffffffc00f08947 */ /* 0x002fea000383ffff */
[----:B------:R-:W-:Y:S05]  /*8a10*/  BRA `(.L_x_227) ;  /* 0xfffffff400dc7947 */ /* 0x000fea000383ffff */
.L_x_201:
[----:B-1----:R1:W2:Y:S02]  /*8a20*/  SYNCS.PHASECHK.TRANS64.TRYWAIT P0, [R11+URZ], R6 ;  /* 0x000000060b0075a7 */ /* 0x0022a4000800017f */
[----:B--2---:R-:W-:Y:S05]  /*8a30*/  @!P0 NANOSLEEP.SYNCS 0x989680 ;  /* 0x009896800000895d */ /* 0x004fea0003900000 */
[----:B------:R-:W2:Y:S02]  /*8a40*/  @!P0 SYNCS.PHASECHK.TRANS64 P0, [R11+URZ], R6 ;  /* 0x000000060b0085a7 */ /* 0x000ea4000800007f */
[----:B--2---:R-:W-:Y:S05]  /*8a50*/  @!P0 BRA `(.L_x_201) ;  /* 0xfffffffc00f08947 */ /* 0x004fea000383ffff */
[----:B------:R-:W-:Y:S05]  /*8a60*/  BRA `(.L_x_228) ;  /* 0xfffffff400e47947 */ /* 0x000fea000383ffff */
.L_x_229:
[----:B------:R-:W-:-:S00]  /*8a70*/  BRA `(.L_x_229) ;  /* 0xfffffffc00fc7947 */ /* 0x000fc0000383ffff */
[----:B------:R-:W-:-:S00]  /*8a80*/  NOP ;  /* 0x0000000000007918 */ /* 0x000fc00000000000 */
[----:B------:R-:W-:-:S00]  /*8a90*/  NOP ;  /* 0x0000000000007918 */ /* 0x000fc00000000000 */
[----:B------:R-:W-:-:S00]  /*8aa0*/  NOP ;  /* 0x0000000000007918 */ /* 0x000fc00000000000 */
[----:B------:R-:W-:-:S00]  /*8ab0*/  NOP ;  /* 0x0000000000007918 */ /* 0x000fc00000000000 */
[----:B------:R-:W-:-:S00]  /*8ac0*/  NOP ;  /* 0x0000000000007918 */ /* 0x000fc00000000000 */
[----:B------:R-:W-:-:S00]  /*8ad0*/  NOP ;  /* 0x0000000000007918 */ /* 0x000fc00000000000 */
[----:B------:R-:W-:-:S00]  /*8ae0*/  NOP ;  /* 0x0000000000007918 */ /* 0x000fc00000000000 */
[----:B------:R-:W-:-:S00]  /*8af0*/  NOP ;  /* 0x0000000000007918 */ /* 0x000fc00000000000 */
.L_x_230:


//--------------------- .nv.global.init           --------------------------
	.section	.nv.global.init,"aw",@progbits
.nv.global.init:
	.type		$str$22,@object
	.size		$str$22,($str$23 - $str$22)
$str$22:
        /*0000*/ 	.byte	0x6b, 0x5f, 0x74, 0x69, 0x6c, 0x65, 0x5f, 0x63, 0x6f, 0x75, 0x6e, 0x74, 0x20, 0x3e, 0x3d, 0x20
        /*0010*/ 	.byte	0x31, 0x00
	.type		$str$23,@object
	.size		$str$23,(__unnamed_1 - $str$23)
$str$23:
        /*0012*/ 	.byte	0x2f, 0x74, 0x6d, 0x70, 0x2f, 0x63, 0x75, 0x74, 0x6c, 0x61, 0x73, 0x73, 0x5f, 0x73, 0x77, 0x65
        /*0022*/ 	.byte	0x65, 0x70, 0x5f, 0x73, 0x72, 0x63, 0x2f, 0x69, 0x6e, 0x63, 0x6c, 0x75, 0x64, 0x65, 0x2f, 0x63
        /*0032*/ 	.byte	0x75, 0x74, 0x6c, 0x61, 0x73, 0x73, 0x2f, 0x67, 0x65, 0x6d, 0x6d, 0x2f, 0x63, 0x6f, 0x6c, 0x6c
        /*0042*/ 	.byte	0x65, 0x63, 0x74, 0x69, 0x76, 0x65, 0x2f, 0x73, 0x6d, 0x39, 0x30, 0x5f, 0x6d, 0x6d, 0x61, 0x5f
        /*0052*/ 	.byte	0x74, 0x6d, 0x61, 0x5f, 0x67, 0x6d, 0x6d, 0x61, 0x5f, 0x73, 0x73, 0x5f, 0x77, 0x61, 0x72, 0x70
        /*0062*/ 	.byte	0x73, 0x70, 0x65, 0x63, 0x69, 0x61, 0x6c, 0x69, 0x7a, 0x65, 0x64, 0x2e, 0x68, 0x70, 0x70, 0x00
	.type		__unnamed_1,@object
	.size		__unnamed_1,(.L_0 - __unnamed_1)
__unnamed_1:
        /*0072*/ 	.byte	0x76, 0x6f, 0x69, 0x64, 0x20, 0x63, 0x75, 0x74, 0x6c, 0x61, 0x73, 0x73, 0x3a, 0x3a, 0x67, 0x65
        /* <DEDUP_REMOVED lines=180> */
        /*0bc2*/ 	.byte	0x5d, 0x00
.L_0:


//--------------------- .nv.shared._ZN7cutlass13device_kernelINS_4gemm6kernel13GemmUniversalIN4cute5tupleIJiiiiEEENS1_10collective13CollectiveMmaINS1_34MainloopSm90TmaGmmaWarpSpecializedILi18ENS5_IJNS4_1CILi2EEENSA_ILi1EEESC_EEENS1_32KernelTmaWarpSpecializedPingpongEEENS5_IJNSA_ILi64EEENSA_ILi128EEENSA_ILi32EEEEEENS_6half_tENS5_IJlSC_lEEESK_SL_NS4_8TiledMMAINS4_8MMA_AtomIJNS4_4SM904GMMA26MMA_64x128x16_F32F16F16_SSILNSP_5MajorE0ELSR_0ELNSP_7ScaleInE1ELSS_1EEEEEENS4_6LayoutINS5_IJSC_SC_SC_EEENS5_IJNSA_ILi0EEESX_SX_EEEEENS5_IJNS4_10UnderscoreES10_S10_EEEEENS4_13SM90_TMA_LOADENS4_14ComposedLayoutINS4_7SwizzleILi2ELi4ELi3EEENS4_18smem_ptr_flag_bitsILi16EEENSV_INS5_IJNSA_ILi8EEESI_EEENS5_IJSI_SC_EEEEEEEvNS4_8identityENS4_23SM90_TMA_LOAD_MULTICASTES1D_vS1E_EENS_8epilogue10collective6detail29Sm90TmaWarpSpecializedAdapterINS1I_15DefaultEpilogueISK_SL_SL_NS1H_6thread17LinearCombinationISK_Li1EffLNS1M_9ScaleType4KindE0ELNS_15FloatRoundStyleE2ESK_EENS1_15EpilogueDefaultEEEEEvvEEEEvNT_6ParamsE --------------------------
	.section	.nv.shared._ZN7cutlass13device_kernelINS_4gemm6kernel13GemmUniversalIN4cute5tupleIJiiiiEEENS1_10collective13CollectiveMmaINS1_34MainloopSm90TmaGmmaWarpSpecializedILi18ENS5_IJNS4_1CILi2EEENSA_ILi1EEESC_EEENS1_32KernelTmaWarpSpecializedPingpongEEENS5_IJNSA_ILi64EEENSA_ILi128EEENSA_ILi32EEEEEENS_6half_tENS5_IJlSC_lEEESK_SL_NS4_8TiledMMAINS4_8MMA_AtomIJNS4_4SM904GMMA26MMA_64x128x16_F32F16F16_SSILNSP_5MajorE0ELSR_0ELNSP_7ScaleInE1ELSS_1EEEEEENS4_6LayoutINS5_IJSC_SC_SC_EEENS5_IJNSA_ILi0EEESX_SX_EEEEENS5_IJNS4_10UnderscoreES10_S10_EEEEENS4_13SM90_TMA_LOADENS4_14ComposedLayoutINS4_7SwizzleILi2ELi4ELi3EEENS4_18smem_ptr_flag_bitsILi16EEENSV_INS5_IJNSA_ILi8EEESI_EEENS5_IJSI_SC_EEEEEEEvNS4_8identityENS4_23SM90_TMA_LOAD_MULTICASTES1D_vS1E_EENS_8epilogue10collective6detail29Sm90TmaWarpSpecializedAdapterINS1I_15DefaultEpilogueISK_SL_SL_NS1H_6thread17LinearCombinationISK_Li1EffLNS1M_9ScaleType4KindE0ELNS_15FloatRoundStyleE2ESK_EENS1_15EpilogueDefaultEEEEEvvEEEEvNT_6ParamsE,"aw",@nobits
	.sectionflags	@""
	.align	16
	.zero		1024


//--------------------- .nv.shared.reserved.0     --------------------------
	.section	.nv.shared.reserved.0,"aw",@nobits
	.weak		__nv_reservedSMEM_offset_0_alias
	.size		__nv_reservedSMEM_offset_0_alias, 0, 0
	.other		__nv_reservedSMEM_offset_0_alias,@"STO_CUDA_RESERVED_SHARED STV_DEFAULT"
__nv_reservedSMEM_offset_0_alias:
	.zero		0


//--------------------- .nv.global                --------------------------
	.section	.nv.global,"aw",@nobits
.nv.global:
	.type		_ZN39_INTERNAL_010f1ee5_4_k_cu_1a5591bf_35254cute1_E,@object
	.size		_ZN39_INTERNAL_010f1ee5_4_k_cu_1a5591bf_35254cute1_E,(_ZN39_INTERNAL_010f1ee5_4_k_cu_1a5591bf_35254cuda3std3__45__cpo6cbeginE - _ZN39_INTERNAL_010f1ee5_4_k_cu_1a5591bf_35254cute1_E)
_ZN39_INTERNAL_010f1ee5_4_k_cu_1a5591bf_35254cute1_E:
	.zero		1
	.type		_ZN39_INTERNAL_010f1ee5_4_k_cu_1a5591bf_35254cuda3std3__45__cpo6cbeginE,@object
	.size		_ZN39_INTERNAL_010f1ee5_4_k_cu_1a5591bf_35254cuda3std3__45__cpo6cbeginE,(_ZN39_INTERNAL_010f1ee5_4_k_cu_1a5591bf_35254cuda3std3__48in_placeE - _ZN39_INTERNAL_010f1ee5_4_k_cu_1a5591bf_35254cuda3std3__45__cpo6cbeginE)
_ZN39_INTERNAL_010f1ee5_4_k_cu_1a5591bf_35254cuda3std3__45__cpo6cbeginE:
	.zero		1
	.type		_ZN39_INTERNAL_010f1ee5_4_k_cu_1a5591bf_35254cuda3std3__48in_placeE,@object
	.size		_ZN39_INTERNAL_010f1ee5_4_k_cu_1a5591bf_35254cuda3std3__48in_placeE,(_ZN39_INTERNAL_010f1ee5_4_k_cu_1a5591bf_35254cuda3std6ranges3__45__cpo9iter_moveE - _ZN39_INTERNAL_010f1ee5_4_k_cu_1a5591bf_35254cuda3std3__48in_placeE)
_ZN39_INTERNAL_010f1ee5_4_k_cu_1a5591bf_35254cuda3std3__48in_placeE:
	.zero		1
	.type		_ZN39_INTERNAL_010f1ee5_4_k_cu_1a5591bf_35254cuda3std6ranges3__45__cpo9iter_moveE,@object
	.size		_ZN39_INTERNAL_010f1ee5_4_k_cu_1a5591bf_35254cuda3std6ranges3__45__cpo9iter_moveE,(_ZN39_INTERNAL_010f1ee5_4_k_cu_1a5591bf_35254cuda3std3__45__cpo5beginE - _ZN39_INTERNAL_010f1ee5_4_k_cu_1a5591bf_35254cuda3std6ranges3__45__cpo9iter_moveE)
_ZN39_INTERNAL_010f1ee5_4_k_cu_1a5591bf_35254cuda3std6ranges3__45__cpo9iter_moveE:
	.zero		1
	.type		_ZN39_INTERNAL_010f1ee5_4_k_cu_1a5591bf_35254cuda3std3__45__cpo5beginE,@object
	.size		_ZN39_INTERNAL_010f1ee5_4_k_cu_1a5591bf_35254cuda3std3__45__cpo5beginE,(_ZN39_INTERNAL_010f1ee5_4_k_cu_1a5591bf_35254cuda3std3__441_GLOBAL__N__010f1ee5_4_k_cu_1a5591bf_35256ignoreE - _ZN39_INTERNAL_010f1ee5_4_k_cu_1a5591bf_35254cuda3std3__45__cpo5beginE)
_ZN39_INTERNAL_010f1ee5_4_k_cu_1a5591bf_35254cuda3std3__45__cpo5beginE:
	.zero		1
	.type		_ZN39_INTERNAL_010f1ee5_4_k_cu_1a5591bf_35254cuda3std3__441_GLOBAL__N__010f1ee5_4_k_cu_1a5591bf_35256ignoreE,@object
	.size		_ZN39_INTERNAL_010f1ee5_4_k_cu_1a5591bf_35254cuda3std3__441_GLOBAL__N__010f1ee5_4_k_cu_1a5591bf_35256ignoreE,(_ZN39_INTERNAL_010f1ee5_4_k_cu_1a5591bf_35254cute7productE - _ZN39_INTERNAL_010f1ee5_4_k_cu_1a5591bf_35254cuda3std3__441_GLOBAL__N__010f1ee5_4_k_cu_1a5591bf_35256ignoreE)
_ZN39_INTERNAL_010f1ee5_4_k_cu_1a5591bf_35254cuda3std3__441_GLOBAL__N__010f1ee5_4_k_cu_1a5591bf_35256ignoreE:
	.zero		1
	.type		_ZN39_INTERNAL_010f1ee5_4_k_cu_1a5591bf_35254cute7productE,@object
	.size		_ZN39_INTERNAL_010f1ee5_4_k_cu_1a5591bf_35254cute7productE,(_ZN39_INTERNAL_010f1ee5_4_k_cu_1a5591bf_35254cuda3std3__45__cpo3endE - _ZN39_INTERNAL_010f1ee5_4_k_cu_1a5591bf_35254cute7productE)
_ZN39_INTERNAL_010f1ee5_4_k_cu_1a5591bf_35254cute7productE:
	.zero		1
	.type		_ZN39_INTERNAL_010f1ee5_4_k_cu_1a5591bf_35254cuda3std3__45__cpo3endE,@object
	.size		_ZN39_INTERNAL_010f1ee5_4_k_cu_1a5591bf_35254cuda3std3__45__cpo3endE,(_ZN39_INTERNAL_010f1ee5_4_k_cu_1a5591bf_35254cuda3std3__419piecewise_constructE - _ZN39_INTERNAL_010f1ee5_4_k_cu_1a5591bf_35254cuda3std3__45__cpo3endE)
_ZN39_INTERNAL_010f1ee5_4_k_cu_1a5591bf_35254cuda3std3__45__cpo3endE:
	.zero		1
	.type		_ZN39_INTERNAL_010f1ee5_4_k_cu_1a5591bf_35254cuda3std3__419piecewise_constructE,@object
	.size		_ZN39_INTERNAL_010f1ee5_4_k_cu_1a5591bf_35254cuda3std3__419piecewise_constructE,(_ZN39_INTERNAL_010f1ee5_4_k_cu_1a5591bf_35254cuda3std3__45__cpo4cendE - _ZN39_INTERNAL_010f1ee5_4_k_cu_1a5591bf_35254cuda3std3__419piecewise_constructE)
_ZN39_INTERNAL_010f1ee5_4_k_cu_1a5591bf_35254cuda3std3__419piecewise_constructE:
	.zero		1
	.type		_ZN39_INTERNAL_010f1ee5_4_k_cu_1a5591bf_35254cuda3std3__45__cpo4cendE,@object
	.size		_ZN39_INTERNAL_010f1ee5_4_k_cu_1a5591bf_35254cuda3std3__45__cpo4cendE,(_ZN39_INTERNAL_010f1ee5_4_k_cu_1a5591bf_35254cuda3std6ranges3__45__cpo4swapE - _ZN39_INTERNAL_010f1ee5_4_k_cu_1a5591bf_35254cuda3std3__45__cpo4cendE)
_ZN39_INTERNAL_010f1ee5_4_k_cu_1a5591bf_35254cuda3std3__45__cpo4cendE:
	.zero		1
	.type		_ZN39_INTERNAL_010f1ee5_4_k_cu_1a5591bf_35254cuda3std6ranges3__45__cpo4swapE,@object
	.size		_ZN39_INTERNAL_010f1ee5_4_k_cu_1a5591bf_35254cuda3std6ranges3__45__cpo4swapE,(.L_8 - _ZN39_INTERNAL_010f1ee5_4_k_cu_1a5591bf_35254cuda3std6ranges3__45__cpo4swapE)
_ZN39_INTERNAL_010f1ee5_4_k_cu_1a5591bf_35254cuda3std6ranges3__45__cpo4swapE:
	.zero		1
.L_8:


//--------------------- .nv.constant0._ZN7cutlass13device_kernelINS_4gemm6kernel13GemmUniversalIN4cute5tupleIJiiiiEEENS1_10collective13CollectiveMmaINS1_34MainloopSm90TmaGmmaWarpSpecializedILi18ENS5_IJNS4_1CILi2EEENSA_ILi1EEESC_EEENS1_32KernelTmaWarpSpecializedPingpongEEENS5_IJNSA_ILi64EEENSA_ILi128EEENSA_ILi32EEEEEENS_6half_tENS5_IJlSC_lEEESK_SL_NS4_8TiledMMAINS4_8MMA_AtomIJNS4_4SM904GMMA26MMA_64x128x16_F32F16F16_SSILNSP_5MajorE0ELSR_0ELNSP_7ScaleInE1ELSS_1EEEEEENS4_6LayoutINS5_IJSC_SC_SC_EEENS5_IJNSA_ILi0EEESX_SX_EEEEENS5_IJNS4_10UnderscoreES10_S10_EEEEENS4_13SM90_TMA_LOADENS4_14ComposedLayoutINS4_7SwizzleILi2ELi4ELi3EEENS4_18smem_ptr_flag_bitsILi16EEENSV_INS5_IJNSA_ILi8EEESI_EEENS5_IJSI_SC_EEEEEEEvNS4_8identityENS4_23SM90_TMA_LOAD_MULTICASTES1D_vS1E_EENS_8epilogue10collective6detail29Sm90TmaWarpSpecializedAdapterINS1I_15DefaultEpilogueISK_SL_SL_NS1H_6thread17LinearCombinationISK_Li1EffLNS1M_9ScaleType4KindE0ELNS_15FloatRoundStyleE2ESK_EENS1_15EpilogueDefaultEEEEEvvEEEEvNT_6ParamsE --------------------------
	.section	.nv.constant0._ZN7cutlass13device_kernelINS_4gemm6kernel13GemmUniversalIN4cute5tupleIJiiiiEEENS1_10collective13CollectiveMmaINS1_34MainloopSm90TmaGmmaWarpSpecializedILi18ENS5_IJNS4_1CILi2EEENSA_ILi1EEESC_EEENS1_32KernelTmaWarpSpecializedPingpongEEENS5_IJNSA_ILi64EEENSA_ILi128EEENSA_ILi32EEEEEENS_6half_tENS5_IJlSC_lEEESK_SL_NS4_8TiledMMAINS4_8MMA_AtomIJNS4_4SM904GMMA26MMA_64x128x16_F32F16F16_SSILNSP_5MajorE0ELSR_0ELNSP_7ScaleInE1ELSS_1EEEEEENS4_6LayoutINS5_IJSC_SC_SC_EEENS5_IJNSA_ILi0EEESX_SX_EEEEENS5_IJNS4_10UnderscoreES10_S10_EEEEENS4_13SM90_TMA_LOADENS4_14ComposedLayoutINS4_7SwizzleILi2ELi4ELi3EEENS4_18smem_ptr_flag_bitsILi16EEENSV_INS5_IJNSA_ILi8EEESI_EEENS5_IJSI_SC_EEEEEEEvNS4_8identityENS4_23SM90_TMA_LOAD_MULTICASTES1D_vS1E_EENS_8epilogue10collective6detail29Sm90TmaWarpSpecializedAdapterINS1I_15DefaultEpilogueISK_SL_SL_NS1H_6thread17LinearCombinationISK_Li1EffLNS1M_9ScaleType4KindE0ELNS_15FloatRoundStyleE2ESK_EENS1_15EpilogueDefaultEEEEEvvEEEEvNT_6ParamsE,"a",@progbits
	.sectionflags	@""
	.align	4
.nv.constant0._ZN7cutlass13device_kernelINS_4gemm6kernel13GemmUniversalIN4cute5tupleIJiiiiEEENS1_10collective13CollectiveMmaINS1_34MainloopSm90TmaGmmaWarpSpecializedILi18ENS5_IJNS4_1CILi2EEENSA_ILi1EEESC_EEENS1_32KernelTmaWarpSpecializedPingpongEEENS5_IJNSA_ILi64EEENSA_ILi128EEENSA_ILi32EEEEEENS_6half_tENS5_IJlSC_lEEESK_SL_NS4_8TiledMMAINS4_8MMA_AtomIJNS4_4SM904GMMA26MMA_64x128x16_F32F16F16_SSILNSP_5MajorE0ELSR_0ELNSP_7ScaleInE1ELSS_1EEEEEENS4_6LayoutINS5_IJSC_SC_SC_EEENS5_IJNSA_ILi0EEESX_SX_EEEEENS5_IJNS4_10UnderscoreES10_S10_EEEEENS4_13SM90_TMA_LOADENS4_14ComposedLayoutINS4_7SwizzleILi2ELi4ELi3EEENS4_18smem_ptr_flag_bitsILi16EEENSV_INS5_IJNSA_ILi8EEESI_EEENS5_IJSI_SC_EEEEEEEvNS4_8identityENS4_23SM90_TMA_LOAD_MULTICASTES1D_vS1E_EENS_8epilogue10collective6detail29Sm90TmaWarpSpecializedAdapterINS1I_15DefaultEpilogueISK_SL_SL_NS1H_6thread17LinearCombinationISK_Li1EffLNS1M_9ScaleType4KindE0ELNS_15FloatRoundStyleE2ESK_EENS1_15EpilogueDefaultEEEEEvvEEEEvNT_6ParamsE:
	.zero		1664


//--------------------- SYMBOLS --------------------------

	.type		.nv.reservedSmem.offset0,@object
	.size		.nv.reservedSmem.offset0,0x4
	.type		__assertfail,@function
